//
// Generated by NVIDIA NVVM Compiler
//
// Compiler Build ID: CL-36424714
// Cuda compilation tools, release 13.0, V13.0.88
// Based on NVVM 20.0.0
//

.version 9.0
.target sm_100
.address_size 64

	// .globl	_Z3spmPKfiPKhS2_4int3S3_PhS4_Pb

.visible .entry _Z3spmPKfiPKhS2_4int3S3_PhS4_Pb(
	.param .u64 .ptr .align 1 _Z3spmPKfiPKhS2_4int3S3_PhS4_Pb_param_0,
	.param .u32 _Z3spmPKfiPKhS2_4int3S3_PhS4_Pb_param_1,
	.param .u64 .ptr .align 1 _Z3spmPKfiPKhS2_4int3S3_PhS4_Pb_param_2,
	.param .u64 .ptr .align 1 _Z3spmPKfiPKhS2_4int3S3_PhS4_Pb_param_3,
	.param .align 4 .b8 _Z3spmPKfiPKhS2_4int3S3_PhS4_Pb_param_4[12],
	.param .align 4 .b8 _Z3spmPKfiPKhS2_4int3S3_PhS4_Pb_param_5[12],
	.param .u64 .ptr .align 1 _Z3spmPKfiPKhS2_4int3S3_PhS4_Pb_param_6,
	.param .u64 .ptr .align 1 _Z3spmPKfiPKhS2_4int3S3_PhS4_Pb_param_7,
	.param .u64 .ptr .align 1 _Z3spmPKfiPKhS2_4int3S3_PhS4_Pb_param_8
)
{
	.local .align 4 .b8 	__local_depot0[388];
	.reg .b64 	%SP;
	.reg .b64 	%SPL;
	.reg .pred 	%p<17>;
	.reg .b16 	%rs<40>;
	.reg .b32 	%r<142>;
	.reg .b32 	%f<116>;
	.reg .b64 	%rd<42>;

	mov.u64 	%SPL, __local_depot0;
	ld.param.u32 	%r13, [_Z3spmPKfiPKhS2_4int3S3_PhS4_Pb_param_5+8];
	ld.param.u32 	%r12, [_Z3spmPKfiPKhS2_4int3S3_PhS4_Pb_param_5+4];
	ld.param.u32 	%r11, [_Z3spmPKfiPKhS2_4int3S3_PhS4_Pb_param_5];
	ld.param.u64 	%rd7, [_Z3spmPKfiPKhS2_4int3S3_PhS4_Pb_param_0];
	ld.param.u32 	%r2, [_Z3spmPKfiPKhS2_4int3S3_PhS4_Pb_param_4+4];
	ld.param.u32 	%r1, [_Z3spmPKfiPKhS2_4int3S3_PhS4_Pb_param_4];
	ld.param.u32 	%r10, [_Z3spmPKfiPKhS2_4int3S3_PhS4_Pb_param_1];
	ld.param.u64 	%rd8, [_Z3spmPKfiPKhS2_4int3S3_PhS4_Pb_param_2];
	ld.param.u64 	%rd9, [_Z3spmPKfiPKhS2_4int3S3_PhS4_Pb_param_3];
	ld.param.u64 	%rd12, [_Z3spmPKfiPKhS2_4int3S3_PhS4_Pb_param_6];
	ld.param.u64 	%rd10, [_Z3spmPKfiPKhS2_4int3S3_PhS4_Pb_param_7];
	ld.param.u64 	%rd11, [_Z3spmPKfiPKhS2_4int3S3_PhS4_Pb_param_8];
	cvta.to.global.u64 	%rd1, %rd12;
	add.u64 	%rd2, %SPL, 0;
	mov.b32 	%r14, 1059592239;
	st.local.u32 	[%rd2], %r14;
	mov.b32 	%r15, 1063527570;
	st.local.u32 	[%rd2+4], %r15;
	mov.b32 	%r16, 1056566787;
	st.local.u32 	[%rd2+8], %r16;
	mov.b32 	%r17, 1065229836;
	st.local.u32 	[%rd2+12], %r17;
	mov.b32 	%r18, 1052714134;
	st.local.u32 	[%rd2+16], %r18;
	mov.b32 	%r19, 1057491043;
	st.local.u32 	[%rd2+20], %r19;
	mov.b32 	%r20, 1043966695;
	st.local.u32 	[%rd2+24], %r20;
	mov.b32 	%r21, 1056997223;
	st.local.u32 	[%rd2+28], %r21;
	mov.b32 	%r22, 1054353905;
	st.local.u32 	[%rd2+32], %r22;
	mov.b32 	%r23, 1059656126;
	st.local.u32 	[%rd2+36], %r23;
	mov.b32 	%r24, 1059878022;
	st.local.u32 	[%rd2+40], %r24;
	mov.b32 	%r25, 1064637332;
	st.local.u32 	[%rd2+44], %r25;
	mov.b32 	%r26, 1044674693;
	st.local.u32 	[%rd2+48], %r26;
	mov.b32 	%r27, 1038337335;
	st.local.u32 	[%rd2+52], %r27;
	mov.b32 	%r28, 1058056033;
	st.local.u32 	[%rd2+56], %r28;
	mov.b32 	%r29, 1064835907;
	st.local.u32 	[%rd2+60], %r29;
	mov.b32 	%r30, 1019380369;
	st.local.u32 	[%rd2+64], %r30;
	mov.b32 	%r31, 1063175802;
	st.local.u32 	[%rd2+68], %r31;
	mov.b32 	%r32, 1021062225;
	st.local.u32 	[%rd2+72], %r32;
	mov.b32 	%r33, 1057292250;
	st.local.u32 	[%rd2+76], %r33;
	mov.b32 	%r34, 1044703215;
	st.local.u32 	[%rd2+80], %r34;
	mov.b32 	%r35, 1060583269;
	st.local.u32 	[%rd2+84], %r35;
	mov.b32 	%r36, 1048598582;
	st.local.u32 	[%rd2+88], %r36;
	mov.b32 	%r37, 1064243655;
	st.local.u32 	[%rd2+92], %r37;
	mov.b32 	%r38, 1041005382;
	st.local.u32 	[%rd2+96], %r38;
	mov.b32 	%r39, 1057327365;
	st.local.u32 	[%rd2+100], %r39;
	mov.b32 	%r40, 1063594997;
	st.local.u32 	[%rd2+104], %r40;
	mov.b32 	%r41, 1064386630;
	st.local.u32 	[%rd2+108], %r41;
	mov.b32 	%r42, 1051430912;
	st.local.u32 	[%rd2+112], %r42;
	mov.b32 	%r43, 1054862893;
	st.local.u32 	[%rd2+116], %r43;
	mov.b32 	%r44, 1055996764;
	st.local.u32 	[%rd2+120], %r44;
	mov.b32 	%r45, 1041818808;
	st.local.u32 	[%rd2+124], %r45;
	mov.b32 	%r46, 1040916463;
	st.local.u32 	[%rd2+128], %r46;
	mov.b32 	%r47, 1057509834;
	st.local.u32 	[%rd2+132], %r47;
	mov.b32 	%r48, 1060752719;
	st.local.u32 	[%rd2+136], %r48;
	mov.b32 	%r49, 1053565645;
	st.local.u32 	[%rd2+140], %r49;
	mov.b32 	%r50, 1052213938;
	st.local.u32 	[%rd2+144], %r50;
	mov.b32 	%r51, 1049759767;
	st.local.u32 	[%rd2+148], %r51;
	mov.b32 	%r52, 1063149277;
	st.local.u32 	[%rd2+152], %r52;
	mov.b32 	%r53, 1059085466;
	st.local.u32 	[%rd2+156], %r53;
	mov.b32 	%r54, 1047983563;
	st.local.u32 	[%rd2+160], %r54;
	mov.b32 	%r55, 1064985493;
	st.local.u32 	[%rd2+164], %r55;
	mov.b32 	%r56, 1059321824;
	st.local.u32 	[%rd2+168], %r56;
	mov.b32 	%r57, 1047223689;
	st.local.u32 	[%rd2+172], %r57;
	mov.b32 	%r58, 1060006904;
	st.local.u32 	[%rd2+176], %r58;
	mov.b32 	%r59, 1059746656;
	st.local.u32 	[%rd2+180], %r59;
	mov.b32 	%r60, 1040839556;
	st.local.u32 	[%rd2+184], %r60;
	mov.b32 	%r61, 1018708958;
	st.local.u32 	[%rd2+188], %r61;
	mov.b32 	%r62, 1048985331;
	st.local.u32 	[%rd2+192], %r62;
	mov.b32 	%r63, 1039048555;
	st.local.u32 	[%rd2+196], %r63;
	mov.b32 	%r64, 1032713907;
	st.local.u32 	[%rd2+200], %r64;
	mov.b32 	%r65, 1062885791;
	st.local.u32 	[%rd2+204], %r65;
	mov.b32 	%r66, 1043900593;
	st.local.u32 	[%rd2+208], %r66;
	mov.b32 	%r67, 1023723870;
	st.local.u32 	[%rd2+212], %r67;
	mov.b32 	%r68, 1060889235;
	st.local.u32 	[%rd2+216], %r68;
	mov.b32 	%r69, 1057577262;
	st.local.u32 	[%rd2+220], %r69;
	mov.b32 	%r70, 1049449422;
	st.local.u32 	[%rd2+224], %r70;
	mov.b32 	%r71, 1052550791;
	st.local.u32 	[%rd2+228], %r71;
	mov.b32 	%r72, 1012080911;
	st.local.u32 	[%rd2+232], %r72;
	mov.b32 	%r73, 1063494401;
	st.local.u32 	[%rd2+236], %r73;
	mov.b32 	%r74, 1063105421;
	st.local.u32 	[%rd2+240], %r74;
	mov.b32 	%r75, 1048718506;
	st.local.u32 	[%rd2+244], %r75;
	mov.b32 	%r76, 1058130306;
	st.local.u32 	[%rd2+248], %r76;
	mov.b32 	%r77, 1042486877;
	st.local.u32 	[%rd2+252], %r77;
	mov.b32 	%r78, 1058547773;
	st.local.u32 	[%rd2+256], %r78;
	mov.b32 	%r79, 1051297264;
	st.local.u32 	[%rd2+260], %r79;
	mov.b32 	%r80, 1059625693;
	st.local.u32 	[%rd2+264], %r80;
	mov.b32 	%r81, 1063065374;
	st.local.u32 	[%rd2+268], %r81;
	mov.b32 	%r82, 1058099134;
	st.local.u32 	[%rd2+272], %r82;
	mov.b32 	%r83, 1065025742;
	st.local.u32 	[%rd2+276], %r83;
	mov.b32 	%r84, 1061860736;
	st.local.u32 	[%rd2+280], %r84;
	mov.b32 	%r85, 1042039194;
	st.local.u32 	[%rd2+284], %r85;
	mov.b32 	%r86, 1062551874;
	st.local.u32 	[%rd2+288], %r86;
	mov.b32 	%r87, 1044674492;
	st.local.u32 	[%rd2+292], %r87;
	mov.b32 	%r88, 1059296423;
	st.local.u32 	[%rd2+296], %r88;
	mov.b32 	%r89, 1059799958;
	st.local.u32 	[%rd2+300], %r89;
	mov.b32 	%r90, 1061529487;
	st.local.u32 	[%rd2+304], %r90;
	mov.b32 	%r91, 1052931969;
	st.local.u32 	[%rd2+308], %r91;
	mov.b32 	%r92, 1055004526;
	st.local.u32 	[%rd2+312], %r92;
	mov.b32 	%r93, 1056396196;
	st.local.u32 	[%rd2+316], %r93;
	mov.b32 	%r94, 1058778326;
	st.local.u32 	[%rd2+320], %r94;
	mov.b32 	%r95, 1043609676;
	st.local.u32 	[%rd2+324], %r95;
	mov.b32 	%r96, 990166850;
	st.local.u32 	[%rd2+328], %r96;
	mov.b32 	%r97, 1061833759;
	st.local.u32 	[%rd2+332], %r97;
	mov.b32 	%r98, 1057192929;
	st.local.u32 	[%rd2+336], %r98;
	mov.b32 	%r99, 1046108340;
	st.local.u32 	[%rd2+340], %r99;
	mov.b32 	%r100, 1037295000;
	st.local.u32 	[%rd2+344], %r100;
	mov.b32 	%r101, 1042357491;
	st.local.u32 	[%rd2+348], %r101;
	mov.b32 	%r102, 1053861326;
	st.local.u32 	[%rd2+352], %r102;
	mov.b32 	%r103, 1053869447;
	st.local.u32 	[%rd2+356], %r103;
	mov.b32 	%r104, 1029166157;
	st.local.u32 	[%rd2+360], %r104;
	mov.b32 	%r105, 1064377034;
	st.local.u32 	[%rd2+364], %r105;
	mov.b32 	%r106, 1041863235;
	st.local.u32 	[%rd2+368], %r106;
	mov.b32 	%r107, 1053084843;
	st.local.u32 	[%rd2+372], %r107;
	mov.b32 	%r108, 1050624800;
	st.local.u32 	[%rd2+376], %r108;
	mov.b32 	%r109, 1043108909;
	st.local.u32 	[%rd2+380], %r109;
	mov.b32 	%r110, 1063619257;
	st.local.u32 	[%rd2+384], %r110;
	mov.u32 	%r111, %ctaid.x;
	shl.b32 	%r112, %r111, 7;
	mov.u32 	%r113, %tid.x;
	add.s32 	%r141, %r112, %r113;
	add.s32 	%r6, %r1, -2;
	add.s32 	%r7, %r2, -2;
	setp.ge.s32 	%p1, %r141, %r10;
	@%p1 bra 	$L__BB0_6;
	cvta.to.global.u64 	%rd14, %rd7;
	cvt.rn.f32.s32 	%f1, %r6;
	cvt.rn.f32.s32 	%f2, %r7;
	ld.global.nc.f32 	%f3, [%rd14];
	ld.global.nc.f32 	%f4, [%rd14+16];
	ld.global.nc.f32 	%f5, [%rd14+32];
	ld.global.nc.f32 	%f6, [%rd14+48];
	ld.global.nc.f32 	%f7, [%rd14+4];
	ld.global.nc.f32 	%f8, [%rd14+20];
	ld.global.nc.f32 	%f9, [%rd14+36];
	ld.global.nc.f32 	%f10, [%rd14+52];
	ld.global.nc.f32 	%f11, [%rd14+8];
	ld.global.nc.f32 	%f12, [%rd14+24];
	ld.global.nc.f32 	%f13, [%rd14+40];
	ld.global.nc.f32 	%f14, [%rd14+56];
	cvt.rn.f32.s32 	%f15, %r13;
	cvt.rn.f32.s32 	%f16, %r12;
	cvt.rn.f32.s32 	%f17, %r11;
	cvta.to.global.u64 	%rd3, %rd10;
	cvta.to.global.u64 	%rd4, %rd11;
	cvta.to.global.u64 	%rd5, %rd9;
	cvta.to.global.u64 	%rd6, %rd8;
$L__BB0_2:
	rem.s32 	%r114, %r141, %r6;
	cvt.rn.f32.s32 	%f24, %r114;
	add.f32 	%f25, %f24, 0f3F800000;
	cvt.rn.f32.s32 	%f26, %r141;
	div.rn.f32 	%f27, %f26, %f1;
	cvt.rmi.f32.f32 	%f28, %f27;
	cvt.rzi.s32.f32 	%r115, %f28;
	rem.s32 	%r116, %r115, %r7;
	cvt.rn.f32.s32 	%f29, %r116;
	add.f32 	%f30, %f29, 0f3F800000;
	div.rn.f32 	%f31, %f28, %f2;
	add.f32 	%f32, %f31, 0f3F800000;
	mul.hi.s32 	%r117, %r141, 354224107;
	shr.u32 	%r118, %r117, 31;
	shr.s32 	%r119, %r117, 3;
	add.s32 	%r120, %r119, %r118;
	mul.lo.s32 	%r121, %r120, 97;
	sub.s32 	%r122, %r141, %r121;
	mul.wide.s32 	%rd15, %r122, 4;
	add.s64 	%rd16, %rd2, %rd15;
	ld.local.f32 	%f33, [%rd16];
	add.f32 	%f18, %f25, %f33;
	add.f32 	%f19, %f33, %f30;
	add.f32 	%f20, %f32, %f33;
	mul.f32 	%f34, %f4, %f19;
	fma.rn.f32 	%f35, %f3, %f18, %f34;
	fma.rn.f32 	%f36, %f20, %f5, %f35;
	add.f32 	%f21, %f6, %f36;
	mul.f32 	%f37, %f19, %f8;
	fma.rn.f32 	%f38, %f18, %f7, %f37;
	fma.rn.f32 	%f39, %f20, %f9, %f38;
	add.f32 	%f22, %f10, %f39;
	mul.f32 	%f40, %f19, %f12;
	fma.rn.f32 	%f41, %f18, %f11, %f40;
	fma.rn.f32 	%f42, %f20, %f13, %f41;
	add.f32 	%f23, %f14, %f42;
	setp.ge.f32 	%p2, %f23, 0f3F800000;
	setp.lt.f32 	%p3, %f23, %f15;
	and.pred  	%p4, %p2, %p3;
	setp.ge.f32 	%p5, %f22, 0f3F800000;
	setp.lt.f32 	%p6, %f22, %f16;
	and.pred  	%p7, %p5, %p6;
	and.pred  	%p9, %p4, %p7;
	setp.ge.f32 	%p10, %f21, 0f3F800000;
	setp.lt.f32 	%p11, %f21, %f17;
	and.pred  	%p12, %p10, %p11;
	and.pred  	%p14, %p9, %p12;
	not.pred 	%p15, %p14;
	@%p15 bra 	$L__BB0_4;
	cvt.s64.s32 	%rd19, %r141;
	mul.lo.s32 	%r123, %r1, %r2;
	cvt.s64.s32 	%rd20, %r123;
	cvt.s64.s32 	%rd21, %r1;
	mul.lo.s32 	%r124, %r11, %r12;
	cvt.s64.s32 	%rd22, %r124;
	cvt.s64.s32 	%rd23, %r11;
	cvt.rmi.f32.f32 	%f43, %f21;
	cvt.rzi.s32.f32 	%r125, %f43;
	cvt.rn.f32.s32 	%f44, %r125;
	sub.f32 	%f45, %f21, %f44;
	mov.f32 	%f46, 0f3F800000;
	sub.f32 	%f47, %f46, %f45;
	cvt.rmi.f32.f32 	%f48, %f22;
	cvt.rzi.s32.f32 	%r126, %f48;
	cvt.rn.f32.s32 	%f49, %r126;
	sub.f32 	%f50, %f22, %f49;
	sub.f32 	%f51, %f46, %f50;
	cvt.rmi.f32.f32 	%f52, %f23;
	cvt.rzi.s32.f32 	%r127, %f52;
	cvt.rn.f32.s32 	%f53, %r127;
	sub.f32 	%f54, %f23, %f53;
	sub.f32 	%f55, %f46, %f54;
	cvt.s64.s32 	%rd24, %r125;
	add.s32 	%r128, %r127, -1;
	mad.lo.s32 	%r129, %r128, %r12, %r126;
	add.s32 	%r130, %r129, -1;
	mul.lo.s32 	%r131, %r130, %r11;
	cvt.s64.s32 	%rd25, %r131;
	add.s64 	%rd26, %rd24, %rd25;
	add.s64 	%rd27, %rd5, %rd26;
	ld.global.nc.u8 	%rs6, [%rd27+-1];
	cvt.u16.u8 	%rs7, %rs6;
	ld.global.nc.u8 	%rs8, [%rd27];
	cvt.u16.u8 	%rs9, %rs8;
	add.s64 	%rd28, %rd27, %rd23;
	ld.global.nc.u8 	%rs10, [%rd28+-1];
	cvt.u16.u8 	%rs11, %rs10;
	ld.global.nc.u8 	%rs12, [%rd28];
	cvt.u16.u8 	%rs13, %rs12;
	add.s64 	%rd29, %rd27, %rd22;
	ld.global.nc.u8 	%rs14, [%rd29+-1];
	cvt.u16.u8 	%rs15, %rs14;
	ld.global.nc.u8 	%rs16, [%rd29];
	cvt.u16.u8 	%rs17, %rs16;
	add.s64 	%rd30, %rd28, %rd22;
	ld.global.nc.u8 	%rs18, [%rd30+-1];
	cvt.u16.u8 	%rs19, %rs18;
	ld.global.nc.u8 	%rs20, [%rd30];
	cvt.u16.u8 	%rs21, %rs20;
	cvt.rn.f32.u16 	%f56, %rs7;
	cvt.rn.f32.u16 	%f57, %rs9;
	mul.f32 	%f58, %f45, %f57;
	fma.rn.f32 	%f59, %f47, %f56, %f58;
	cvt.rn.f32.u16 	%f60, %rs11;
	cvt.rn.f32.u16 	%f61, %rs13;
	mul.f32 	%f62, %f45, %f61;
	fma.rn.f32 	%f63, %f47, %f60, %f62;
	mul.f32 	%f64, %f50, %f63;
	fma.rn.f32 	%f65, %f51, %f59, %f64;
	cvt.rn.f32.u16 	%f66, %rs15;
	cvt.rn.f32.u16 	%f67, %rs17;
	mul.f32 	%f68, %f45, %f67;
	fma.rn.f32 	%f69, %f47, %f66, %f68;
	cvt.rn.f32.u16 	%f70, %rs19;
	cvt.rn.f32.u16 	%f71, %rs21;
	mul.f32 	%f72, %f45, %f71;
	fma.rn.f32 	%f73, %f47, %f70, %f72;
	mul.f32 	%f74, %f50, %f73;
	fma.rn.f32 	%f75, %f51, %f69, %f74;
	mul.f32 	%f76, %f54, %f75;
	fma.rn.f32 	%f77, %f55, %f65, %f76;
	add.f32 	%f78, %f77, 0f3F000000;
	cvt.rmi.f32.f32 	%f79, %f78;
	cvt.rzi.u32.f32 	%r132, %f79;
	add.s64 	%rd31, %rd1, %rd19;
	st.global.u8 	[%rd31], %r132;
	cvt.rmi.f32.f32 	%f80, %f18;
	cvt.rzi.s32.f32 	%r133, %f80;
	cvt.rn.f32.s32 	%f81, %r133;
	sub.f32 	%f82, %f18, %f81;
	sub.f32 	%f83, %f46, %f82;
	cvt.rmi.f32.f32 	%f84, %f19;
	cvt.rzi.s32.f32 	%r134, %f84;
	cvt.rn.f32.s32 	%f85, %r134;
	sub.f32 	%f86, %f19, %f85;
	sub.f32 	%f87, %f46, %f86;
	cvt.rmi.f32.f32 	%f88, %f20;
	cvt.rzi.s32.f32 	%r135, %f88;
	cvt.rn.f32.s32 	%f89, %r135;
	sub.f32 	%f90, %f20, %f89;
	sub.f32 	%f91, %f46, %f90;
	cvt.s64.s32 	%rd32, %r133;
	add.s32 	%r136, %r135, -1;
	mad.lo.s32 	%r137, %r136, %r2, %r134;
	add.s32 	%r138, %r137, -1;
	mul.lo.s32 	%r139, %r138, %r1;
	cvt.s64.s32 	%rd33, %r139;
	add.s64 	%rd34, %rd32, %rd33;
	add.s64 	%rd35, %rd6, %rd34;
	ld.global.nc.u8 	%rs22, [%rd35+-1];
	cvt.u16.u8 	%rs23, %rs22;
	ld.global.nc.u8 	%rs24, [%rd35];
	cvt.u16.u8 	%rs25, %rs24;
	add.s64 	%rd36, %rd35, %rd21;
	ld.global.nc.u8 	%rs26, [%rd36+-1];
	cvt.u16.u8 	%rs27, %rs26;
	ld.global.nc.u8 	%rs28, [%rd36];
	cvt.u16.u8 	%rs29, %rs28;
	add.s64 	%rd37, %rd35, %rd20;
	ld.global.nc.u8 	%rs30, [%rd37+-1];
	cvt.u16.u8 	%rs31, %rs30;
	ld.global.nc.u8 	%rs32, [%rd37];
	cvt.u16.u8 	%rs33, %rs32;
	add.s64 	%rd38, %rd36, %rd20;
	ld.global.nc.u8 	%rs34, [%rd38+-1];
	cvt.u16.u8 	%rs35, %rs34;
	ld.global.nc.u8 	%rs36, [%rd38];
	cvt.u16.u8 	%rs37, %rs36;
	cvt.rn.f32.u16 	%f92, %rs23;
	cvt.rn.f32.u16 	%f93, %rs25;
	mul.f32 	%f94, %f82, %f93;
	fma.rn.f32 	%f95, %f83, %f92, %f94;
	cvt.rn.f32.u16 	%f96, %rs27;
	cvt.rn.f32.u16 	%f97, %rs29;
	mul.f32 	%f98, %f82, %f97;
	fma.rn.f32 	%f99, %f83, %f96, %f98;
	mul.f32 	%f100, %f86, %f99;
	fma.rn.f32 	%f101, %f87, %f95, %f100;
	cvt.rn.f32.u16 	%f102, %rs31;
	cvt.rn.f32.u16 	%f103, %rs33;
	mul.f32 	%f104, %f82, %f103;
	fma.rn.f32 	%f105, %f83, %f102, %f104;
	cvt.rn.f32.u16 	%f106, %rs35;
	cvt.rn.f32.u16 	%f107, %rs37;
	mul.f32 	%f108, %f82, %f107;
	fma.rn.f32 	%f109, %f83, %f106, %f108;
	mul.f32 	%f110, %f86, %f109;
	fma.rn.f32 	%f111, %f87, %f105, %f110;
	mul.f32 	%f112, %f90, %f111;
	fma.rn.f32 	%f113, %f91, %f101, %f112;
	add.f32 	%f114, %f113, 0f3F000000;
	cvt.rmi.f32.f32 	%f115, %f114;
	cvt.rzi.u32.f32 	%r140, %f115;
	cvt.u16.u32 	%rs39, %r140;
	mov.b16 	%rs38, 1;
	bra.uni 	$L__BB0_5;
$L__BB0_4:
	cvt.s64.s32 	%rd17, %r141;
	add.s64 	%rd18, %rd1, %rd17;
	mov.b16 	%rs38, 0;
	st.global.u8 	[%rd18], %rs38;
	mov.u16 	%rs39, %rs38;
$L__BB0_5:
	cvt.s64.s32 	%rd39, %r141;
	add.s64 	%rd40, %rd3, %rd39;
	st.global.u8 	[%rd40], %rs39;
	add.s64 	%rd41, %rd4, %rd39;
	st.global.u8 	[%rd41], %rs38;
	add.s32 	%r141, %r141, 32768;
	setp.lt.s32 	%p16, %r141, %r10;
	@%p16 bra 	$L__BB0_2;
$L__BB0_6:
	ret;

}


// ===== COMPILED SASS (sm_100) =====

	.target	sm_100

	.elftype	@"ET_EXEC"


//--------------------- .note.nv.tkinfo           --------------------------
	.section	.note.nv.tkinfo,"",@"SHT_NOTE"
	.sectionflags	@"SHF_NOTE_NV_TKINFO"
	.tkinfo
        /*0018*/ 	.word	0x00000002
        /*0030*/ 	.string	""
        /*0030*/ 	.string	"ptxas"
        /*0030*/ 	.string	"Cuda compilation tools, release 13.0, V13.0.88"
        /*0030*/ 	.string	"Build cuda_13.0.r13.0/compiler.36424714_0"
        /*0030*/ 	.string	"-arch sm_100 -m 64 "



//--------------------- .note.nv.cuinfo           --------------------------
	.section	.note.nv.cuinfo,"",@"SHT_NOTE"
	.sectionflags	@"SHF_NOTE_NV_CUINFO"
        /*0018*/ 	.short	0x0002
        /*001a*/ 	.short	0x0064
        /*001c*/ 	.short	0x0082
	.zero		2


//--------------------- .nv.info                  --------------------------
	.section	.nv.info,"",@"SHT_CUDA_INFO"
	.align	4


	//----- nvinfo : EIATTR_REGCOUNT
	.align		4
        /*0000*/ 	.byte	0x04, 0x2f
        /*0002*/ 	.short	(.L_1 - .L_0)
	.align		4
.L_0:
        /*0004*/ 	.word	index@(_Z3spmPKfiPKhS2_4int3S3_PhS4_Pb)
        /*0008*/ 	.word	0x00000028


	//----- nvinfo : EIATTR_FRAME_SIZE
	.align		4
.L_1:
        /*000c*/ 	.byte	0x04, 0x11
        /*000e*/ 	.short	(.L_3 - .L_2)
	.align		4
.L_2:
        /*0010*/ 	.word	index@($__internal_0_$__cuda_sm3x_div_rn_noftz_f32_slowpath)
        /*0014*/ 	.word	0x00000188


	//----- nvinfo : EIATTR_FRAME_SIZE
	.align		4
.L_3:
        /*0018*/ 	.byte	0x04, 0x11
        /*001a*/ 	.short	(.L_5 - .L_4)
	.align		4
.L_4:
        /*001c*/ 	.word	index@(_Z3spmPKfiPKhS2_4int3S3_PhS4_Pb)
        /*0020*/ 	.word	0x00000188


	//----- nvinfo : EIATTR_MIN_STACK_SIZE
	.align		4
.L_5:
        /*0024*/ 	.byte	0x04, 0x12
        /*0026*/ 	.short	(.L_7 - .L_6)
	.align		4
.L_6:
        /*0028*/ 	.word	index@(_Z3spmPKfiPKhS2_4int3S3_PhS4_Pb)
        /*002c*/ 	.word	0x00000188
.L_7:


//--------------------- .nv.compat                --------------------------
	.section	.nv.compat,"",@"SHT_CUDA_COMPAT_INFO"
	.align	4
        /*0000*/ 	.byte	0x02, 0x09, 0x00, 0x00, 0x02, 0x02, 0x01, 0x00, 0x02, 0x05, 0x05, 0x00, 0x03, 0x07, 0x01, 0x01
        /*0010*/ 	.byte	0x02, 0x03, 0x00, 0x00, 0x02, 0x06, 0x01, 0x00, 0x04, 0x0b, 0x08, 0x00, 0x01, 0x00, 0x00, 0x00
        /*0020*/ 	.byte	0x00, 0x00, 0x00, 0x00


//--------------------- .nv.info._Z3spmPKfiPKhS2_4int3S3_PhS4_Pb --------------------------
	.section	.nv.info._Z3spmPKfiPKhS2_4int3S3_PhS4_Pb,"",@"SHT_CUDA_INFO"
	.sectionflags	@""
	.align	4


	//----- nvinfo : EIATTR_CUDA_API_VERSION
	.align		4
        /*0000*/ 	.byte	0x04, 0x37
        /*0002*/ 	.short	(.L_9 - .L_8)
.L_8:
        /*0004*/ 	.word	0x00000082


	//----- nvinfo : EIATTR_KPARAM_INFO
	.align		4
.L_9:
        /*0008*/ 	.byte	0x04, 0x17
        /*000a*/ 	.short	(.L_11 - .L_10)
.L_10:
        /*000c*/ 	.word	0x00000000
        /*0010*/ 	.short	0x0008
        /*0012*/ 	.short	0x0048
        /*0014*/ 	.byte	0x00, 0xf5, 0x21, 0x00


	//----- nvinfo : EIATTR_KPARAM_INFO
	.align		4
.L_11:
        /*0018*/ 	.byte	0x04, 0x17
        /*001a*/ 	.short	(.L_13 - .L_12)
.L_12:
        /*001c*/ 	.word	0x00000000
        /*0020*/ 	.short	0x0007
        /*0022*/ 	.short	0x0040
        /*0024*/ 	.byte	0x00, 0xf5, 0x21, 0x00


	//----- nvinfo : EIATTR_KPARAM_INFO
	.align		4
.L_13:
        /*0028*/ 	.byte	0x04, 0x17
        /*002a*/ 	.short	(.L_15 - .L_14)
.L_14:
        /*002c*/ 	.word	0x00000000
        /*0030*/ 	.short	0x0006
        /*0032*/ 	.short	0x0038
        /*0034*/ 	.byte	0x00, 0xf5, 0x21, 0x00


	//----- nvinfo : EIATTR_KPARAM_INFO
	.align		4
.L_15:
        /*0038*/ 	.byte	0x04, 0x17
        /*003a*/ 	.short	(.L_17 - .L_16)
.L_16:
        /*003c*/ 	.word	0x00000000
        /*0040*/ 	.short	0x0005
        /*0042*/ 	.short	0x002c
        /*0044*/ 	.byte	0x00, 0xf0, 0x31, 0x00


	//----- nvinfo : EIATTR_KPARAM_INFO
	.align		4
.L_17:
        /*0048*/ 	.byte	0x04, 0x17
        /*004a*/ 	.short	(.L_19 - .L_18)
.L_18:
        /*004c*/ 	.word	0x00000000
        /*0050*/ 	.short	0x0004
        /*0052*/ 	.short	0x0020
        /*0054*/ 	.byte	0x00, 0xf0, 0x31, 0x00


	//----- nvinfo : EIATTR_KPARAM_INFO
	.align		4
.L_19:
        /*0058*/ 	.byte	0x04, 0x17
        /*005a*/ 	.short	(.L_21 - .L_20)
.L_20:
        /*005c*/ 	.word	0x00000000
        /*0060*/ 	.short	0x0003
        /*0062*/ 	.short	0x0018
        /*0064*/ 	.byte	0x00, 0xf5, 0x21, 0x00


	//----- nvinfo : EIATTR_KPARAM_INFO
	.align		4
.L_21:
        /*0068*/ 	.byte	0x04, 0x17
        /*006a*/ 	.short	(.L_23 - .L_22)
.L_22:
        /*006c*/ 	.word	0x00000000
        /*0070*/ 	.short	0x0002
        /*0072*/ 	.short	0x0010
        /*0074*/ 	.byte	0x00, 0xf5, 0x21, 0x00


	//----- nvinfo : EIATTR_KPARAM_INFO
	.align		4
.L_23:
        /*0078*/ 	.byte	0x04, 0x17
        /*007a*/ 	.short	(.L_25 - .L_24)
.L_24:
        /*007c*/ 	.word	0x00000000
        /*0080*/ 	.short	0x0001
        /*0082*/ 	.short	0x0008
        /*0084*/ 	.byte	0x00, 0xf0, 0x11, 0x00


	//----- nvinfo : EIATTR_KPARAM_INFO
	.align		4
.L_25:
        /*0088*/ 	.byte	0x04, 0x17
        /*008a*/ 	.short	(.L_27 - .L_26)
.L_26:
        /*008c*/ 	.word	0x00000000
        /*0090*/ 	.short	0x0000
        /*0092*/ 	.short	0x0000
        /*0094*/ 	.byte	0x00, 0xf5, 0x21, 0x00


	//----- nvinfo : EIATTR_SPARSE_MMA_MASK
	.align		4
.L_27:
        /*0098*/ 	.byte	0x03, 0x50
        /*009a*/ 	.short	0x0000


	//----- nvinfo : EIATTR_MAXREG_COUNT
	.align		4
        /*009c*/ 	.byte	0x03, 0x1b
        /*009e*/ 	.short	0x00ff


	//----- nvinfo : EIATTR_MERCURY_ISA_VERSION
	.align		4
        /*00a0*/ 	.byte	0x03, 0x5f
        /*00a2*/ 	.short	0x0101


	//----- nvinfo : EIATTR_VRC_CTA_INIT_COUNT
	.align		4
        /*00a4*/ 	.byte	0x02, 0x4a
	.zero		1
	.zero		1


	//----- nvinfo : EIATTR_EXIT_INSTR_OFFSETS
	.align		4
        /*00a8*/ 	.byte	0x04, 0x1c
        /*00aa*/ 	.short	(.L_29 - .L_28)


	//   ....[0]....
.L_28:
        /*00ac*/ 	.word	0x000009a0


	//   ....[1]....
        /*00b0*/ 	.word	0x00001be0


	//----- nvinfo : EIATTR_CRS_STACK_SIZE
	.align		4
.L_29:
        /*00b4*/ 	.byte	0x04, 0x1e
        /*00b6*/ 	.short	(.L_31 - .L_30)
.L_30:
        /*00b8*/ 	.word	0x00000000


	//----- nvinfo : EIATTR_CBANK_PARAM_SIZE
	.align		4
.L_31:
        /*00bc*/ 	.byte	0x03, 0x19
        /*00be*/ 	.short	0x0050


	//----- nvinfo : EIATTR_PARAM_CBANK
	.align		4
        /*00c0*/ 	.byte	0x04, 0x0a
        /*00c2*/ 	.short	(.L_33 - .L_32)
	.align		4
.L_32:
        /*00c4*/ 	.word	index@(.nv.constant0._Z3spmPKfiPKhS2_4int3S3_PhS4_Pb)
        /*00c8*/ 	.short	0x0380
        /*00ca*/ 	.short	0x0050


	//----- nvinfo : EIATTR_SW_WAR
	.align		4
.L_33:
        /*00cc*/ 	.byte	0x04, 0x36
        /*00ce*/ 	.short	(.L_35 - .L_34)
.L_34:
        /*00d0*/ 	.word	0x00000008
.L_35:


//--------------------- .nv.callgraph             --------------------------
	.section	.nv.callgraph,"",@"SHT_CUDA_CALLGRAPH"
	.align	4
	.sectionentsize	8
	.align		4
        /*0000*/ 	.word	0x00000000
	.align		4
        /*0004*/ 	.word	0xffffffff
	.align		4
        /*0008*/ 	.word	0x00000000
	.align		4
        /*000c*/ 	.word	0xfffffffe
	.align		4
        /*0010*/ 	.word	0x00000000
	.align		4
        /*0014*/ 	.word	0xfffffffd
	.align		4
        /*0018*/ 	.word	0x00000000
	.align		4
        /*001c*/ 	.word	0xfffffffc


//--------------------- .text._Z3spmPKfiPKhS2_4int3S3_PhS4_Pb --------------------------
	.section	.text._Z3spmPKfiPKhS2_4int3S3_PhS4_Pb,"ax",@progbits
	.align	128
        .global         _Z3spmPKfiPKhS2_4int3S3_PhS4_Pb
        .type           _Z3spmPKfiPKhS2_4int3S3_PhS4_Pb,@function
        .size           _Z3spmPKfiPKhS2_4int3S3_PhS4_Pb,(.L_x_21 - _Z3spmPKfiPKhS2_4int3S3_PhS4_Pb)
        .other          _Z3spmPKfiPKhS2_4int3S3_PhS4_Pb,@"STO_CUDA_ENTRY STV_DEFAULT"
_Z3spmPKfiPKhS2_4int3S3_PhS4_Pb:
.text._Z3spmPKfiPKhS2_4int3S3_PhS4_Pb:
[----:B------:R-:W0:Y:S01]  /*0000*/  LDC R1, c[0x0][0x37c] ;  /* 0x0000df00ff017b82 */ /* 0x000e220000000800 */
[----:B------:R-:W-:Y:S02]  /*0010*/  HFMA2 R3, -RZ, RZ, 1.84765625, 0.017852783203125 ;  /* 0x3f642492ff037431 */ /* 0x000fe400000001ff */
[----:B0-----:R-:W-:Y:S01]  /*0020*/  VIADD R1, R1, 0xfffffe78 ;  /* 0xfffffe7801017836 */ /* 0x001fe20000000000 */
[----:B------:R-:W0:Y:S01]  /*0030*/  S2R R0, SR_CTAID.X ;  /* 0x0000000000007919 */ /* 0x000e220000002500 */
[----:B------:R-:W-:Y:S01]  /*0040*/  IMAD.MOV.U32 R2, RZ, RZ, 0x3f28182f ;  /* 0x3f28182fff027424 */ /* 0x000fe200078e00ff */
[----:B------:R-:W-:Y:S01]  /*0050*/  MOV R9, 0x3f007f67 ;  /* 0x3f007f6700097802 */ /* 0x000fe20000000f00 */
[----:B------:R-:W-:Y:S01]  /*0060*/  IMAD.MOV.U32 R4, RZ, RZ, 0x3ef9ee03 ;  /* 0x3ef9ee03ff047424 */ /* 0x000fe200078e00ff */
[----:B------:R-:W-:Y:S01]  /*0070*/  MOV R6, 0x3ebf2496 ;  /* 0x3ebf249600067802 */ /* 0x000fe20000000f00 */
[----:B------:R-:W-:Y:S01]  /*0080*/  IMAD.MOV.U32 R5, RZ, RZ, 0x3f7e1e0c ;  /* 0x3f7e1e0cff057424 */ /* 0x000fe200078e00ff */
[----:B------:R1:W-:Y:S01]  /*0090*/  STL.64 [R1], R2 ;  /* 0x0000000201007387 */ /* 0x0003e20000100a00 */
[----:B------:R-:W-:-:S02]  /*00a0*/  IMAD.MOV.U32 R8, RZ, RZ, 0x3e39aae7 ;  /* 0x3e39aae7ff087424 */ /* 0x000fc400078e00ff */
[----:B------:R-:W-:Y:S02]  /*00b0*/  HFMA2 R12, -RZ, RZ, 1.79296875, 18528 ;  /* 0x3f2c7486ff0c7431 */ /* 0x000fe400000001ff */
[----:B------:R-:W-:Y:S01]  /*00c0*/  IMAD.MOV.U32 R7, RZ, RZ, 0x3f080863 ;  /* 0x3f080863ff077424 */ /* 0x000fe200078e00ff */
[----:B------:R2:W-:Y:S01]  /*00d0*/  STL.64 [R1+0x8], R4 ;  /* 0x0000080401007387 */ /* 0x0005e20000100a00 */
[----:B------:R-:W-:Y:S01]  /*00e0*/  IMAD.MOV.U32 R10, RZ, RZ, 0x3ed829f1 ;  /* 0x3ed829f1ff0a7424 */ /* 0x000fe200078e00ff */
[----:B------:R-:W-:Y:S01]  /*00f0*/  MOV R15, 0x3de3c537 ;  /* 0x3de3c537000f7802 */ /* 0x000fe20000000f00 */
[----:B------:R-:W-:Y:S01]  /*0100*/  IMAD.MOV.U32 R11, RZ, RZ, 0x3f2911be ;  /* 0x3f2911beff0b7424 */ /* 0x000fe200078e00ff */
[----:B------:R3:W-:Y:S01]  /*0110*/  STL.64 [R1+0x18], R8 ;  /* 0x0000180801007387 */ /* 0x0007e20000100a00 */
[----:B------:R-:W-:Y:S01]  /*0120*/  IMAD.MOV.U32 R13, RZ, RZ, 0x3f751394 ;  /* 0x3f751394ff0d7424 */ /* 0x000fe200078e00ff */
[----:B------:R-:W4:Y:S01]  /*0130*/  LDCU UR4, c[0x0][0x388] ;  /* 0x00007100ff0477ac */ /* 0x000f220008000800 */
[----:B------:R-:W-:-:S02]  /*0140*/  IMAD.MOV.U32 R14, RZ, RZ, 0x3e447885 ;  /* 0x3e447885ff0e7424 */ /* 0x000fc400078e00ff */
[----:B-1----:R-:W-:Y:S02]  /*0150*/  HFMA2 R2, -RZ, RZ, 1.189453125, -3.9160251617431640625e-05 ;  /* 0x3cc28291ff027431 */ /* 0x002fe400000001ff */
[----:B------:R-:W-:Y:S01]  /*0160*/  IMAD.MOV.U32 R3, RZ, RZ, 0x3f5ec67a ;  /* 0x3f5ec67aff037424 */ /* 0x000fe200078e00ff */
[----:B------:R1:W-:Y:S01]  /*0170*/  STL.64 [R1+0x10], R6 ;  /* 0x0000100601007387 */ /* 0x0003e20000100a00 */
[----:B------:R-:W-:Y:S01]  /*0180*/  IMAD.MOV.U32 R16, RZ, RZ, 0x3f10a761 ;  /* 0x3f10a761ff107424 */ /* 0x000fe200078e00ff */
[----:B--2---:R-:W-:Y:S01]  /*0190*/  MOV R5, 0x3f04ffda ;  /* 0x3f04ffda00057802 */ /* 0x004fe20000000f00 */
[----:B------:R-:W-:Y:S01]  /*01a0*/  IMAD.MOV.U32 R4, RZ, RZ, 0x3cdc2c51 ;  /* 0x3cdc2c51ff047424 */ /* 0x000fe200078e00ff */
[----:B------:R2:W-:Y:S01]  /*01b0*/  STL.64 [R1+0x20], R10 ;  /* 0x0000200a01007387 */ /* 0x0005e20000100a00 */
[----:B------:R-:W-:Y:S02]  /*01c0*/  IMAD.MOV.U32 R17, RZ, RZ, 0x3f781b43 ;  /* 0x3f781b43ff117424 */ /* 0x000fe400078e00ff */
[----:B---3--:R-:W-:-:S02]  /*01d0*/  HFMA2 R8, -RZ, RZ, 1.625, 134.75 ;  /* 0x3e805836ff087431 */ /* 0x008fc400000001ff */
[----:B------:R-:W-:Y:S01]  /*01e0*/  IMAD.MOV.U32 R9, RZ, RZ, 0x3f6f11c7 ;  /* 0x3f6f11c7ff097424 */ /* 0x000fe200078e00ff */
[----:B------:R3:W-:Y:S01]  /*01f0*/  STL.64 [R1+0x40], R2 ;  /* 0x0000400201007387 */ /* 0x0007e20000100a00 */
[----:B------:R-:W-:Y:S01]  /*0200*/  IMAD.MOV.U32 R18, RZ, RZ, 0x3f11c982 ;  /* 0x3f11c982ff127424 */ /* 0x000fe200078e00ff */
[----:B------:R-:W-:Y:S01]  /*0210*/  R2UR UR26, R1 ;  /* 0x00000000011a72ca */ /* 0x000fe200000e0000 */
[----:B------:R-:W-:Y:S01]  /*0220*/  IMAD.MOV.U32 R19, RZ, RZ, 0x3e23165d ;  /* 0x3e23165dff137424 */ /* 0x000fe200078e00ff */
[----:B------:R5:W-:Y:S01]  /*0230*/  STL.64 [R1+0x48], R4 ;  /* 0x0000480401007387 */ /* 0x000be20000100a00 */
[----:B-1----:R-:W-:Y:S02]  /*0240*/  IMAD.MOV.U32 R6, RZ, RZ, 0x3e44e7ef ;  /* 0x3e44e7efff067424 */ /* 0x002fe400078e00ff */
[----:B------:R-:W-:Y:S01]  /*0250*/  IMAD.MOV.U32 R7, RZ, RZ, 0x3f373765 ;  /* 0x3f373765ff077424 */ /* 0x000fe200078e00ff */
[----:B--2---:R-:W-:Y:S01]  /*0260*/  MOV R11, 0x3f058905 ;  /* 0x3f058905000b7802 */ /* 0x004fe20000000f00 */
[----:B------:R-:W-:Y:S01]  /*0270*/  IMAD.MOV.U32 R10, RZ, RZ, 0x3e0c7b46 ;  /* 0x3e0c7b46ff0a7424 */ /* 0x000fe200078e00ff */
[----:B------:R1:W-:Y:S01]  /*0280*/  STL.64 [R1+0x28], R12 ;  /* 0x0000280c01007387 */ /* 0x0003e20000100a00 */
[----:B---3--:R-:W-:-:S02]  /*0290*/  HFMA2 R2, -RZ, RZ, 1.6669921875, -0.00048828125 ;  /* 0x3eab9000ff027431 */ /* 0x008fc400000001ff */
[----:B------:R-:W-:Y:S01]  /*02a0*/  IMAD.MOV.U32 R3, RZ, RZ, 0x3edfee2d ;  /* 0x3edfee2dff037424 */ /* 0x000fe200078e00ff */
[----:B------:R2:W-:Y:S01]  /*02b0*/  STL.64 [R1+0x58], R8 ;  /* 0x0000580801007387 */ /* 0x0005e20000100a00 */
[----:B-----5:R-:W-:Y:S02]  /*02c0*/  HFMA2 R4, -RZ, RZ, 1.8056640625, -21.234375 ;  /* 0x3f39cd4fff047431 */ /* 0x020fe400000001ff */
[----:B------:R-:W-:Y:S01]  /*02d0*/  IMAD.MOV.U32 R5, RZ, RZ, 0x3ecc22cd ;  /* 0x3ecc22cdff057424 */ /* 0x000fe200078e00ff */
[----:B------:R3:W-:Y:S04]  /*02e0*/  STL.64 [R1+0x50], R6 ;  /* 0x0000500601007387 */ /* 0x0007e80000100a00 */
[----:B------:R5:W-:Y:S01]  /*02f0*/  STL.64 [R1+0x70], R2 ;  /* 0x0000700201007387 */ /* 0x000be20000100a00 */
[----:B-1----:R-:W-:-:S02]  /*0300*/  IMAD.MOV.U32 R12, RZ, RZ, 0x3f652bf5 ;  /* 0x3f652bf5ff0c7424 */ /* 0x002fc400078e00ff */
[----:B------:R-:W-:Y:S01]  /*0310*/  IMAD.MOV.U32 R13, RZ, RZ, 0x3f714046 ;  /* 0x3f714046ff0d7424 */ /* 0x000fe200078e00ff */
[----:B------:R1:W-:Y:S01]  /*0320*/  STL.64 [R1+0x88], R4 ;  /* 0x0000880401007387 */ /* 0x0003e20000100a00 */
[----:B--2---:R-:W-:Y:S02]  /*0330*/  IMAD.MOV.U32 R8, RZ, RZ, 0x3f5e5edd ;  /* 0x3f5e5eddff087424 */ /* 0x004fe400078e00ff */
[----:B------:R-:W-:Y:S01]  /*0340*/  IMAD.MOV.U32 R9, RZ, RZ, 0x3f205c9a ;  /* 0x3f205c9aff097424 */ /* 0x000fe200078e00ff */
[----:B---3--:R-:W-:Y:S01]  /*0350*/  MOV R7, 0x3e921017 ;  /* 0x3e92101700077802 */ /* 0x008fe20000000f00 */
[----:B------:R-:W-:Y:S01]  /*0360*/  IMAD.MOV.U32 R6, RZ, RZ, 0x3eb782b2 ;  /* 0x3eb782b2ff067424 */ /* 0x000fe200078e00ff */
[----:B------:R2:W-:Y:S01]  /*0370*/  STL.64 [R1+0x60], R10 ;  /* 0x0000600a01007387 */ /* 0x0005e20000100a00 */
[----:B-----5:R-:W-:Y:S02]  /*0380*/  IMAD.MOV.U32 R2, RZ, RZ, 0x3f2e6bf8 ;  /* 0x3f2e6bf8ff027424 */ /* 0x020fe400078e00ff */
[----:B------:R-:W-:Y:S01]  /*0390*/  IMAD.MOV.U32 R3, RZ, RZ, 0x3f2a7360 ;  /* 0x3f2a7360ff037424 */ /* 0x000fe200078e00ff */
[----:B------:R3:W-:Y:S01]  /*03a0*/  STL.64 [R1+0x30], R14 ;  /* 0x0000300e01007387 */ /* 0x0007e20000100a00 */
[----:B-1----:R-:W-:Y:S01]  /*03b0*/  IMAD.MOV.U32 R4, RZ, RZ, 0x3e863ef3 ;  /* 0x3e863ef3ff047424 */ /* 0x002fe200078e00ff */
[----:B------:R-:W-:-:S02]  /*03c0*/  MOV R5, 0x3dee9f6b ;  /* 0x3dee9f6b00057802 */ /* 0x000fc40000000f00 */
[----:B------:R1:W-:Y:S01]  /*03d0*/  STL.64 [R1+0xb0], R2 ;  /* 0x0000b00201007387 */ /* 0x0003e20000100a00 */
[----:B--2---:R-:W-:-:S03]  /*03e0*/  HFMA2 R10, -RZ, RZ, 1.615234375, -23728 ;  /* 0x3e76f5cbff0a7431 */ /* 0x004fc600000001ff */
[----:B------:R2:W-:Y:S01]  /*03f0*/  STL.64 [R1+0x68], R12 ;  /* 0x0000680c01007387 */ /* 0x0005e20000100a00 */
[----:B------:R-:W-:-:S03]  /*0400*/  IMAD.MOV.U32 R11, RZ, RZ, 0x3f7a6395 ;  /* 0x3f7a6395ff0b7424 */ /* 0x000fc600078e00ff */
[----:B------:R5:W-:Y:S01]  /*0410*/  STL.64 [R1+0x98], R8 ;  /* 0x0000980801007387 */ /* 0x000be20000100a00 */
[----:B---3--:R-:W-:Y:S01]  /*0420*/  IMAD.MOV.U32 R14, RZ, RZ, 0x3ef13b5c ;  /* 0x3ef13b5cff0e7424 */ /* 0x008fe200078e00ff */
[----:B------:R-:W-:Y:S01]  /*0430*/  MOV R15, 0x3e18e4b8 ;  /* 0x3e18e4b8000f7802 */ /* 0x000fe20000000f00 */
[----:B-1----:R-:W0:Y:S01]  /*0440*/  S2R R3, SR_TID.X ;  /* 0x0000000000037919 */ /* 0x002e220000002100 */
[----:B------:R-:W-:Y:S02]  /*0450*/  IMAD.MOV.U32 R2, RZ, RZ, 0x3ed0a5ce ;  /* 0x3ed0a5ceff027424 */ /* 0x000fe400078e00ff */
[----:B--2---:R-:W-:Y:S01]  /*0460*/  IMAD.MOV.U32 R12, RZ, RZ, 0x3f23f7e0 ;  /* 0x3f23f7e0ff0c7424 */ /* 0x004fe200078e00ff */
[----:B------:R-:W-:Y:S01]  /*0470*/  MOV R13, 0x3e6b5d89 ;  /* 0x3e6b5d89000d7802 */ /* 0x000fe20000000f00 */
[----:B------:R1:W-:Y:S01]  /*0480*/  STL.64 [R1+0x90], R6 ;  /* 0x0000900601007387 */ /* 0x0003e20000100a00 */
[----:B-----5:R-:W-:Y:S01]  /*0490*/  IMAD.MOV.U32 R8, RZ, RZ, 0x3f3be293 ;  /* 0x3f3be293ff087424 */ /* 0x020fe200078e00ff */
[----:B------:R-:W-:-:S02]  /*04a0*/  MOV R9, 0x3f09592e ;  /* 0x3f09592e00097802 */ /* 0x000fc40000000f00 */
[----:B------:R2:W-:Y:S04]  /*04b0*/  STL.64 [R1+0xc0], R4 ;  /* 0x0000c00401007387 */ /* 0x0005e80000100a00 */
[----:B------:R3:W-:Y:S01]  /*04c0*/  STL.64 [R1+0x38], R16 ;  /* 0x0000381001007387 */ /* 0x0007e20000100a00 */
[----:B-1----:R-:W-:-:S03]  /*04d0*/  IMAD.MOV.U32 R6, RZ, RZ, 0x3d8df6b3 ;  /* 0x3d8df6b3ff067424 */ /* 0x002fc600078e00ff */
[----:B------:R1:W-:Y:S01]  /*04e0*/  STL.64 [R1+0x78], R14 ;  /* 0x0000780e01007387 */ /* 0x0003e20000100a00 */
[----:B------:R-:W-:Y:S02]  /*04f0*/  IMAD.MOV.U32 R7, RZ, RZ, 0x3f5a599f ;  /* 0x3f5a599fff077424 */ /* 0x000fe400078e00ff */
[----:B--2---:R-:W-:Y:S02]  /*0500*/  HFMA2 R4, -RZ, RZ, 1.7734375, 0.033111572265625 ;  /* 0x3f18283dff047431 */ /* 0x004fe400000001ff */
[----:B------:R-:W-:Y:S01]  /*0510*/  IMAD.MOV.U32 R5, RZ, RZ, 0x3ea985f0 ;  /* 0x3ea985f0ff057424 */ /* 0x000fe200078e00ff */
[----:B------:R2:W-:Y:S01]  /*0520*/  STL.64 [R1+0xa0], R10 ;  /* 0x0000a00a01007387 */ /* 0x0005e20000100a00 */
[----:B---3--:R-:W-:-:S03]  /*0530*/  IMAD.MOV.U32 R16, RZ, RZ, 0x3e0b1fef ;  /* 0x3e0b1fefff107424 */ /* 0x008fc600078e00ff */
[----:B------:R3:W-:Y:S01]  /*0540*/  STL.64 [R1+0xa8], R12 ;  /* 0x0000a80c01007387 */ /* 0x0007e20000100a00 */
[----:B------:R-:W-:Y:S02]  /*0550*/  IMAD.MOV.U32 R17, RZ, RZ, 0x3f0851ca ;  /* 0x3f0851caff117424 */ /* 0x000fe400078e00ff */
[----:B-1----:R-:W-:Y:S01]  /*0560*/  HFMA2 R14, -RZ, RZ, 1.5087890625, -15392 ;  /* 0x3e09f384ff0e7431 */ /* 0x002fe200000001ff */
[----:B------:R1:W-:Y:S01]  /*0570*/  STL.64 [R1+0xd8], R8 ;  /* 0x0000d80801007387 */ /* 0x0003e20000100a00 */
[----:B------:R-:W-:Y:S01]  /*0580*/  IMAD.MOV.U32 R15, RZ, RZ, 0x3cb843de ;  /* 0x3cb843deff0f7424 */ /* 0x000fe200078e00ff */
[----:B0-----:R-:W-:Y:S01]  /*0590*/  LEA R0, R0, R3, 0x7 ;  /* 0x0000000300007211 */ /* 0x001fe200078e38ff */
[----:B------:R-:W-:Y:S01]  /*05a0*/  IMAD.MOV.U32 R3, RZ, RZ, 0x3ed0c587 ;  /* 0x3ed0c587ff037424 */ /* 0x000fe200078e00ff */
[----:B------:R0:W-:Y:S01]  /*05b0*/  STL.64 [R1+0xc8], R6 ;  /* 0x0000c80601007387 */ /* 0x0001e20000100a00 */
[----:B--2---:R-:W-:Y:S01]  /*05c0*/  IMAD.MOV.U32 R10, RZ, RZ, 0x3e8d53ce ;  /* 0x3e8d53ceff0a7424 */ /* 0x004fe200078e00ff */
[----:B----4-:R-:W-:Y:S01]  /*05d0*/  ISETP.GE.AND P0, PT, R0, UR4, PT ;  /* 0x0000000400007c0c */ /* 0x010fe2000bf06270 */
[----:B------:R-:W-:-:S02]  /*05e0*/  IMAD.MOV.U32 R11, RZ, RZ, 0x3ebca687 ;  /* 0x3ebca687ff0b7424 */ /* 0x000fc400078e00ff */
[----:B---3--:R-:W-:Y:S02]  /*05f0*/  HFMA2 R12, -RZ, RZ, 1.0810546875, 0.00988006591796875 ;  /* 0x3c53210fff0c7431 */ /* 0x008fe400000001ff */
[----:B------:R-:W-:Y:S01]  /*0600*/  IMAD.MOV.U32 R13, RZ, RZ, 0x3f63a301 ;  /* 0x3f63a301ff0d7424 */ /* 0x000fe200078e00ff */
[----:B------:R2:W-:Y:S01]  /*0610*/  STL.64 [R1+0x100], R4 ;  /* 0x0001000401007387 */ /* 0x0005e20000100a00 */
[----:B-1----:R-:W-:Y:S02]  /*0620*/  IMAD.MOV.U32 R8, RZ, RZ, 0x3f114fbe ;  /* 0x3f114fbeff087424 */ /* 0x002fe400078e00ff */
[----:B------:R-:W-:Y:S01]  /*0630*/  IMAD.MOV.U32 R9, RZ, RZ, 0x3f7b00ce ;  /* 0x3f7b00ceff097424 */ /* 0x000fe200078e00ff */
[----:B------:R1:W-:Y:S01]  /*0640*/  STL.64 [R1+0x80], R16 ;  /* 0x0000801001007387 */ /* 0x0003e20000100a00 */
[----:B0-----:R-:W-:Y:S01]  /*0650*/  IMAD.MOV.U32 R6, RZ, RZ, 0x3f289add ;  /* 0x3f289addff067424 */ /* 0x001fe200078e00ff */
[----:B------:R-:W-:Y:S02]  /*0660*/  MOV R7, 0x3f5d171e ;  /* 0x3f5d171e00077802 */ /* 0x000fe40000000f00 */
[----:B------:R0:W-:Y:S01]  /*0670*/  STL.64 [R1+0xe0], R10 ;  /* 0x0000e00a01007387 */ /* 0x0001e20000100a00 */
[----:B--2---:R-:W-:-:S03]  /*0680*/  HFMA2 R4, -RZ, RZ, 1.8173828125, -0.0295257568359375 ;  /* 0x3f45a78fff047431 */ /* 0x004fc600000001ff */
[----:B------:R2:W-:Y:S01]  /*0690*/  STL.64 [R1+0x110], R8 ;  /* 0x0001100801007387 */ /* 0x0005e20000100a00 */
[----:B------:R-:W-:Y:S02]  /*06a0*/  IMAD.MOV.U32 R5, RZ, RZ, 0x3ec27781 ;  /* 0x3ec27781ff057424 */ /* 0x000fe400078e00ff */
[----:B-1----:R-:W-:Y:S01]  /*06b0*/  HFMA2 R16, -RZ, RZ, 1.5546875, -0.036651611328125 ;  /* 0x3e38a8b1ff107431 */ /* 0x002fe200000001ff */
[----:B------:R1:W-:Y:S01]  /*06c0*/  STL.64 [R1+0xb8], R14 ;  /* 0x0000b80e01007387 */ /* 0x0003e20000100a00 */
[----:B------:R-:W-:Y:S02]  /*06d0*/  IMAD.MOV.U32 R17, RZ, RZ, 0x3d04c95e ;  /* 0x3d04c95eff117424 */ /* 0x000fe400078e00ff */
[----:B0-----:R-:W-:Y:S01]  /*06e0*/  HFMA2 R10, -RZ, RZ, 1.822265625, -0.34375 ;  /* 0x3f4ab580ff0a7431 */ /* 0x001fe200000001ff */
[----:B------:R0:W-:Y:S01]  /*06f0*/  STL.64 [R1+0xe8], R12 ;  /* 0x0000e80c01007387 */ /* 0x0001e20000100a00 */
[----:B------:R-:W-:Y:S02]  /*0700*/  IMAD.MOV.U32 R11, RZ, RZ, 0x3e1c419a ;  /* 0x3e1c419aff0b7424 */ /* 0x000fe400078e00ff */
[----:B--2---:R-:W-:Y:S01]  /*0710*/  IMAD.MOV.U32 R8, RZ, RZ, 0x3f037be1 ;  /* 0x3f037be1ff087424 */ /* 0x004fe200078e00ff */
[----:B------:R-:W-:Y:S01]  /*0720*/  MOV R9, 0x3e5a58b4 ;  /* 0x3e5a58b400097802 */ /* 0x000fe20000000f00 */
[----:B------:R2:W-:Y:S01]  /*0730*/  STL.64 [R1+0x108], R6 ;  /* 0x0001080601007387 */ /* 0x0005e20000100a00 */
[----:B-1----:R-:W-:Y:S01]  /*0740*/  IMAD.MOV.U32 R14, RZ, RZ, 0x3f5db38d ;  /* 0x3f5db38dff0e7424 */ /* 0x002fe200078e00ff */
[----:B------:R-:W-:-:S02]  /*0750*/  MOV R15, 0x3e822caa ;  /* 0x3e822caa000f7802 */ /* 0x000fc40000000f00 */
[----:B------:R1:W-:Y:S01]  /*0760*/  STL.64 [R1+0xf8], R18 ;  /* 0x0000f81201007387 */ /* 0x0003e20000100a00 */
[----:B0-----:R-:W-:Y:S01]  /*0770*/  IMAD.MOV.U32 R12, RZ, RZ, 0x3f554142 ;  /* 0x3f554142ff0c7424 */ /* 0x001fe200078e00ff */
[----:B------:R-:W-:Y:S02]  /*0780*/  MOV R13, 0x3e4477bc ;  /* 0x3e4477bc000d7802 */ /* 0x000fe40000000f00 */
[----:B------:R0:W-:Y:S01]  /*0790*/  STL.64 [R1+0x130], R4 ;  /* 0x0001300401007387 */ /* 0x0001e20000100a00 */
[----:B--2---:R-:W-:Y:S01]  /*07a0*/  IMAD.MOV.U32 R6, RZ, RZ, 0x3ee2176e ;  /* 0x3ee2176eff067424 */ /* 0x004fe200078e00ff */
[----:B------:R-:W-:Y:S02]  /*07b0*/  MOV R7, 0x3ef753a4 ;  /* 0x3ef753a400077802 */ /* 0x000fe40000000f00 */
[----:B------:R2:W-:Y:S01]  /*07c0*/  STL.64 [R1+0x150], R8 ;  /* 0x0001500801007387 */ /* 0x0005e20000100a00 */
[----:B-1----:R-:W-:-:S03]  /*07d0*/  HFMA2 R18, -RZ, RZ, 0.876953125, -1.814453125 ;  /* 0x3b04bf42ff127431 */ /* 0x002fc600000001ff */
[----:B------:R1:W-:Y:S01]  /*07e0*/  STL.64 [R1+0xd0], R16 ;  /* 0x0000d01001007387 */ /* 0x0003e20000100a00 */
[----:B------:R-:W-:Y:S02]  /*07f0*/  IMAD.MOV.U32 R19, RZ, RZ, 0x3f4a4c1f ;  /* 0x3f4a4c1fff137424 */ /* 0x000fe400078e00ff */
[----:B0-----:R-:W-:Y:S01]  /*0800*/  HFMA2 R4, -RZ, RZ, 1.3349609375, -68.8125 ;  /* 0x3d57d44dff047431 */ /* 0x001fe200000001ff */
[----:B------:R0:W-:Y:S01]  /*0810*/  STL.64 [R1+0xf0], R14 ;  /* 0x0000f00e01007387 */ /* 0x0001e20000100a00 */
[----:B------:R-:W-:Y:S02]  /*0820*/  IMAD.MOV.U32 R5, RZ, RZ, 0x3f711aca ;  /* 0x3f711acaff057424 */ /* 0x000fe400078e00ff */
[----:B--2---:R-:W-:Y:S01]  /*0830*/  HFMA2 R8, -RZ, RZ, 1.8486328125, -0.00020515918731689453125 ;  /* 0x3f658ab9ff087431 */ /* 0x004fe200000001ff */
[----:B------:R2:W-:Y:S01]  /*0840*/  STL.64 [R1+0x118], R10 ;  /* 0x0001180a01007387 */ /* 0x0005e20000100a00 */
[----:B-1----:R-:W-:-:S03]  /*0850*/  IMAD.MOV.U32 R16, RZ, RZ, 0x3f1bacd6 ;  /* 0x3f1bacd6ff107424 */ /* 0x002fc600078e00ff */
[----:B------:R1:W-:Y:S01]  /*0860*/  STL.64 [R1+0x120], R12 ;  /* 0x0001200c01007387 */ /* 0x0003e20000100a00 */
[----:B------:R-:W-:Y:S02]  /*0870*/  IMAD.MOV.U32 R17, RZ, RZ, 0x3e34384c ;  /* 0x3e34384cff117424 */ /* 0x000fe400078e00ff */
[----:B0-----:R-:W-:Y:S01]  /*0880*/  IMAD.MOV.U32 R14, RZ, RZ, 0x3f2394a7 ;  /* 0x3f2394a7ff0e7424 */ /* 0x001fe200078e00ff */
[----:B------:R0:W-:Y:S01]  /*0890*/  STL.64 [R1+0x138], R6 ;  /* 0x0001380601007387 */ /* 0x0001e20000100a00 */
[----:B------:R-:W-:Y:S02]  /*08a0*/  IMAD.MOV.U32 R15, RZ, RZ, 0x3f2b4396 ;  /* 0x3f2b4396ff0f7424 */ /* 0x000fe400078e00ff */
[----:B--2---:R-:W-:Y:S01]  /*08b0*/  IMAD.MOV.U32 R10, RZ, RZ, 0x3dd3dd98 ;  /* 0x3dd3dd98ff0a7424 */ /* 0x004fe200078e00ff */
[----:B------:R2:W-:Y:S01]  /*08c0*/  STL.64 [R1+0x140], R16 ;  /* 0x0001401001007387 */ /* 0x0005e20000100a00 */
[----:B------:R-:W-:Y:S02]  /*08d0*/  IMAD.MOV.U32 R11, RZ, RZ, 0x3e211cf3 ;  /* 0x3e211cf3ff0b7424 */ /* 0x000fe400078e00ff */
[----:B-1----:R-:W-:Y:S01]  /*08e0*/  IMAD.MOV.U32 R12, RZ, RZ, 0x3e199243 ;  /* 0x3e199243ff0c7424 */ /* 0x002fe200078e00ff */
[----:B------:R-:W-:Y:S01]  /*08f0*/  MOV R13, 0x3ec4ccab ;  /* 0x3ec4ccab000d7802 */ /* 0x000fe20000000f00 */
[----:B------:R2:W-:Y:S01]  /*0900*/  STL.64 [R1+0x128], R14 ;  /* 0x0001280e01007387 */ /* 0x0005e20000100a00 */
[----:B0-----:R-:W-:-:S02]  /*0910*/  IMAD.MOV.U32 R6, RZ, RZ, 0x3e9f4320 ;  /* 0x3e9f4320ff067424 */ /* 0x001fc400078e00ff */
[----:B------:R-:W-:Y:S01]  /*0920*/  IMAD.MOV.U32 R7, RZ, RZ, 0x3e2c942d ;  /* 0x3e2c942dff077424 */ /* 0x000fe200078e00ff */
[----:B------:R2:W-:Y:S04]  /*0930*/  STL.64 [R1+0x148], R18 ;  /* 0x0001481201007387 */ /* 0x0005e80000100a00 */
[----:B------:R2:W-:Y:S04]  /*0940*/  STL.64 [R1+0x158], R10 ;  /* 0x0001580a01007387 */ /* 0x0005e80000100a00 */
[----:B------:R2:W-:Y:S04]  /*0950*/  STL.64 [R1+0x160], R2 ;  /* 0x0001600201007387 */ /* 0x0005e80000100a00 */
[----:B------:R2:W-:Y:S04]  /*0960*/  STL.64 [R1+0x168], R4 ;  /* 0x0001680401007387 */ /* 0x0005e80000100a00 */
[----:B------:R2:W-:Y:S04]  /*0970*/  STL.64 [R1+0x170], R12 ;  /* 0x0001700c01007387 */ /* 0x0005e80000100a00 */
[----:B------:R2:W-:Y:S04]  /*0980*/  STL.64 [R1+0x178], R6 ;  /* 0x0001780601007387 */ /* 0x0005e80000100a00 */
[----:B------:R2:W-:Y:S01]  /*0990*/  STL [R1+0x180], R8 ;  /* 0x0001800801007387 */ /* 0x0005e20000100800 */
[----:B------:R-:W-:Y:S05]  /*09a0*/  @P0 EXIT ;  /* 0x000000000000094d */ /* 0x000fea0003800000 */
[----:B--2---:R-:W0:Y:S01]  /*09b0*/  LDC.64 R2, c[0x0][0x380] ;  /* 0x0000e000ff027b82 */ /* 0x004e220000000a00 */
[----:B------:R-:W0:Y:S01]  /*09c0*/  LDCU.64 UR8, c[0x0][0x358] ;  /* 0x00006b00ff0877ac */ /* 0x000e220008000a00 */
[----:B------:R-:W1:Y:S01]  /*09d0*/  LDCU UR10, c[0x0][0x3ac] ;  /* 0x00007580ff0a77ac */ /* 0x000e620008000800 */
[----:B------:R-:W2:Y:S01]  /*09e0*/  LDCU.64 UR6, c[0x0][0x3b0] ;  /* 0x00007600ff0677ac */ /* 0x000ea20008000a00 */
[----:B------:R-:W3:Y:S01]  /*09f0*/  LDCU.64 UR4, c[0x0][0x3a0] ;  /* 0x00007400ff0477ac */ /* 0x000ee20008000a00 */
[----:B------:R-:W4:Y:S01]  /*0a00*/  LDCU UR11, c[0x0][0x3ac] ;  /* 0x00007580ff0b77ac */ /* 0x000f220008000800 */
[----:B------:R-:W0:Y:S02]  /*0a10*/  LDCU UR25, c[0x0][0x388] ;  /* 0x00007100ff1977ac */ /* 0x000e240008000800 */
[----:B0-----:R0:W5:Y:S01]  /*0a20*/  LDG.E.CONSTANT R6, desc[UR8][R2.64] ;  /* 0x0000000802067981 */ /* 0x001162000c1e9900 */
[----:B------:R-:W0:Y:S03]  /*0a30*/  LDCU UR24, c[0x0][0x3b0] ;  /* 0x00007600ff1877ac */ /* 0x000e260008000800 */
[----:B------:R0:W5:Y:S01]  /*0a40*/  LDG.E.CONSTANT R7, desc[UR8][R2.64+0x10] ;  /* 0x0000100802077981 */ /* 0x000162000c1e9900 */
[----:B------:R-:W0:Y:S03]  /*0a50*/  LDCU.64 UR14, c[0x0][0x3a0] ;  /* 0x00007400ff0e77ac */ /* 0x000e260008000a00 */
[----:B------:R0:W5:Y:S01]  /*0a60*/  LDG.E.CONSTANT R8, desc[UR8][R2.64+0x20] ;  /* 0x0000200802087981 */ /* 0x000162000c1e9900 */
[----:B------:R-:W0:Y:S03]  /*0a70*/  LDCU.64 UR12, c[0x0][0x3b8] ;  /* 0x00007700ff0c77ac */ /* 0x000e260008000a00 */
[----:B------:R0:W5:Y:S01]  /*0a80*/  LDG.E.CONSTANT R9, desc[UR8][R2.64+0x30] ;  /* 0x0000300802097981 */ /* 0x000162000c1e9900 */
[----:B------:R-:W0:Y:S03]  /*0a90*/  LDCU.128 UR16, c[0x0][0x390] ;  /* 0x00007200ff1077ac */ /* 0x000e260008000c00 */
[----:B------:R0:W5:Y:S01]  /*0aa0*/  LDG.E.CONSTANT R10, desc[UR8][R2.64+0x4] ;  /* 0x00000408020a7981 */ /* 0x000162000c1e9900 */
[----:B------:R-:W0:Y:S03]  /*0ab0*/  LDCU.128 UR20, c[0x0][0x3c0] ;  /* 0x00007800ff1477ac */ /* 0x000e260008000c00 */
[----:B------:R0:W5:Y:S04]  /*0ac0*/  LDG.E.CONSTANT R11, desc[UR8][R2.64+0x14] ;  /* 0x00001408020b7981 */ /* 0x000168000c1e9900 */
[----:B------:R0:W5:Y:S04]  /*0ad0*/  LDG.E.CONSTANT R12, desc[UR8][R2.64+0x24] ;  /* 0x00002408020c7981 */ /* 0x000168000c1e9900 */
[----:B------:R0:W5:Y:S04]  /*0ae0*/  LDG.E.CONSTANT R13, desc[UR8][R2.64+0x34] ;  /* 0x00003408020d7981 */ /* 0x000168000c1e9900 */
[----:B------:R0:W5:Y:S04]  /*0af0*/  LDG.E.CONSTANT R14, desc[UR8][R2.64+0x8] ;  /* 0x00000808020e7981 */ /* 0x000168000c1e9900 */
[----:B------:R0:W5:Y:S04]  /*0b00*/  LDG.E.CONSTANT R15, desc[UR8][R2.64+0x18] ;  /* 0x00001808020f7981 */ /* 0x000168000c1e9900 */
[----:B------:R0:W5:Y:S04]  /*0b10*/  LDG.E.CONSTANT R16, desc[UR8][R2.64+0x28] ;  /* 0x0000280802107981 */ /* 0x000168000c1e9900 */
[----:B------:R0:W5:Y:S01]  /*0b20*/  LDG.E.CONSTANT R17, desc[UR8][R2.64+0x38] ;  /* 0x0000380802117981 */ /* 0x000162000c1e9900 */
[----:B------:R-:W-:Y:S01]  /*0b30*/  BSSY.RECONVERGENT B0, `(.L_x_0) ;  /* 0x000010a000007945 */ /* 0x000fe20003800200 */
[----:B--2---:R-:W-:Y:S01]  /*0b40*/  I2FP.F32.S32 R18, UR7 ;  /* 0x0000000700127c45 */ /* 0x004fe20008201400 */
[----:B------:R-:W-:Y:S01]  /*0b50*/  IMAD.MOV.U32 R21, RZ, RZ, R0 ;  /* 0x000000ffff157224 */ /* 0x000fe200078e0000 */
[----:B------:R-:W-:Y:S01]  /*0b60*/  I2FP.F32.S32 R19, UR6 ;  /* 0x0000000600137c45 */ /* 0x000fe20008201400 */
[----:B---3--:R-:W-:Y:S01]  /*0b70*/  UIADD3 UR4, UPT, UPT, UR4, -0x2, URZ ;  /* 0xfffffffe04047890 */ /* 0x008fe2000fffe0ff */
[----:B-1----:R-:W-:Y:S01]  /*0b80*/  I2FP.F32.S32 R20, UR10 ;  /* 0x0000000a00147c45 */ /* 0x002fe20008201400 */
[----:B----4-:R-:W-:-:S12]  /*0b90*/  UIADD3 UR5, UPT, UPT, UR5, -0x2, URZ ;  /* 0xfffffffe05057890 */ /* 0x010fd8000fffe0ff */
.L_x_8:
[----:B------:R-:W-:Y:S01]  /*0ba0*/  IABS R4, UR4 ;  /* 0x0000000400047c13 */ /* 0x000fe20008000000 */
[----:B------:R-:W-:Y:S01]  /*0bb0*/  BSSY.RECONVERGENT B1, `(.L_x_1) ;  /* 0x0000027000017945 */ /* 0x000fe20003800200 */
[----:B------:R-:W-:Y:S02]  /*0bc0*/  IABS R22, UR4 ;  /* 0x0000000400167c13 */ /* 0x000fe40008000000 */
[----:B------:R-:W1:Y:S01]  /*0bd0*/  I2F.RP R0, R4 ;  /* 0x0000000400007306 */ /* 0x000e620000209400 */
[----:B------:R-:W-:Y:S02]  /*0be0*/  I2FP.F32.S32 R23, UR4 ;  /* 0x0000000400177c45 */ /* 0x000fe40008201400 */
[----:B------:R-:W-:Y:S01]  /*0bf0*/  IMAD.MOV R22, RZ, RZ, -R22 ;  /* 0x000000ffff167224 */ /* 0x000fe200078e0a16 */
[----:B------:R-:W-:-:S04]  /*0c00*/  ISETP.GE.AND P2, PT, R21, RZ, PT ;  /* 0x000000ff1500720c */ /* 0x000fc80003f46270 */
[----:B-1----:R-:W0:Y:S02]  /*0c10*/  MUFU.RCP R0, R0 ;  /* 0x0000000000007308 */ /* 0x002e240000001000 */
[----:B0-----:R-:W-:Y:S01]  /*0c20*/  VIADD R2, R0, 0xffffffe ;  /* 0x0ffffffe00027836 */ /* 0x001fe20000000000 */
[----:B------:R-:W-:-:S05]  /*0c30*/  IABS R0, R21 ;  /* 0x0000001500007213 */ /* 0x000fca0000000000 */
[----:B------:R0:W1:Y:S02]  /*0c40*/  F2I.FTZ.U32.TRUNC.NTZ R3, R2 ;  /* 0x0000000200037305 */ /* 0x000064000021f000 */
[----:B0-----:R-:W-:Y:S01]  /*0c50*/  IMAD.MOV.U32 R2, RZ, RZ, RZ ;  /* 0x000000ffff027224 */ /* 0x001fe200078e00ff */
[----:B-1----:R-:W-:-:S05]  /*0c60*/  IADD3 R5, PT, PT, RZ, -R3, RZ ;  /* 0x80000003ff057210 */ /* 0x002fca0007ffe0ff */
[----:B------:R-:W-:-:S04]  /*0c70*/  IMAD R5, R5, R4, RZ ;  /* 0x0000000405057224 */ /* 0x000fc800078e02ff */
[----:B------:R-:W-:Y:S01]  /*0c80*/  IMAD.HI.U32 R3, R3, R5, R2 ;  /* 0x0000000503037227 */ /* 0x000fe200078e0002 */
[----:B------:R-:W-:Y:S01]  /*0c90*/  MOV R5, R22 ;  /* 0x0000001600057202 */ /* 0x000fe20000000f00 */
[----:B------:R-:W0:Y:S04]  /*0ca0*/  MUFU.RCP R2, R23 ;  /* 0x0000001700027308 */ /* 0x000e280000001000 */
[----:B------:R-:W-:-:S04]  /*0cb0*/  IMAD.HI.U32 R3, R3, R0, RZ ;  /* 0x0000000003037227 */ /* 0x000fc800078e00ff */
[----:B------:R-:W-:Y:S01]  /*0cc0*/  IMAD R3, R3, R5, R0 ;  /* 0x0000000503037224 */ /* 0x000fe200078e0200 */
[----:B------:R-:W-:-:S04]  /*0cd0*/  I2FP.F32.S32 R0, R21 ;  /* 0x0000001500007245 */ /* 0x000fc80000201400 */
[----:B------:R-:W-:Y:S01]  /*0ce0*/  ISETP.GT.U32.AND P0, PT, R4, R3, PT ;  /* 0x000000030400720c */ /* 0x000fe20003f04070 */
[----:B0-----:R-:W-:-:S04]  /*0cf0*/  FFMA R5, -R23, R2, 1 ;  /* 0x3f80000017057423 */ /* 0x001fc80000000102 */
[----:B------:R-:W-:-:S08]  /*0d00*/  FFMA R5, R2, R5, R2 ;  /* 0x0000000502057223 */ /* 0x000fd00000000002 */
[----:B------:R-:W-:Y:S01]  /*0d10*/  @!P0 IMAD.IADD R3, R3, 0x1, -R4 ;  /* 0x0000000103038824 */ /* 0x000fe200078e0a04 */
[----:B------:R-:W-:-:S04]  /*0d20*/  ISETP.NE.AND P0, PT, RZ, UR4, PT ;  /* 0x00000004ff007c0c */ /* 0x000fc8000bf05270 */
[----:B------:R-:W-:-:S13]  /*0d30*/  ISETP.GT.U32.AND P1, PT, R4, R3, PT ;  /* 0x000000030400720c */ /* 0x000fda0003f24070 */
[----:B------:R-:W-:Y:S02]  /*0d40*/  @!P1 IMAD.IADD R3, R3, 0x1, -R4 ;  /* 0x0000000103039824 */ /* 0x000fe400078e0a04 */
[----:B------:R-:W-:-:S03]  /*0d50*/  FFMA R4, R0, R5, RZ ;  /* 0x0000000500047223 */ /* 0x000fc600000000ff */
[----:B------:R-:W-:Y:S01]  /*0d60*/  @!P2 IADD3 R3, PT, PT, -R3, RZ, RZ ;  /* 0x000000ff0303a210 */ /* 0x000fe20007ffe1ff */
[----:B------:R-:W-:Y:S01]  /*0d70*/  FFMA R2, -R23, R4, R0 ;  /* 0x0000000417027223 */ /* 0x000fe20000000100 */
[----:B------:R-:W-:Y:S01]  /*0d80*/  @!P0 LOP3.LUT R3, RZ, UR4, RZ, 0x33, !PT ;  /* 0x00000004ff038c12 */ /* 0x000fe2000f8e33ff */
[----:B------:R-:W0:Y:S02]  /*0d90*/  FCHK P0, R0, R23 ;  /* 0x0000001700007302 */ /* 0x000e240000000000 */
[----:B------:R-:W-:Y:S01]  /*0da0*/  FFMA R4, R5, R2, R4 ;  /* 0x0000000205047223 */ /* 0x000fe20000000004 */
[----:B------:R-:W-:-:S05]  /*0db0*/  I2FP.F32.S32 R29, R3 ;  /* 0x00000003001d7245 */ /* 0x000fca0000201400 */
[----:B------:R-:W-:Y:S01]  /*0dc0*/  FADD R29, R29, 1 ;  /* 0x3f8000001d1d7421 */ /* 0x000fe20000000000 */
[----:B0-----:R-:W-:Y:S06]  /*0dd0*/  @!P0 BRA `(.L_x_2) ;  /* 0x0000000000108947 */ /* 0x001fec0003800000 */
[----:B------:R-:W-:Y:S01]  /*0de0*/  IMAD.MOV.U32 R3, RZ, RZ, R23 ;  /* 0x000000ffff037224 */ /* 0x000fe200078e0017 */
[----:B------:R-:W-:-:S07]  /*0df0*/  MOV R2, 0xe10 ;  /* 0x00000e1000027802 */ /* 0x000fce0000000f00 */
[----:B-----5:R-:W-:Y:S05]  /*0e00*/  CALL.REL.NOINC `($__internal_0_$__cuda_sm3x_div_rn_noftz_f32_slowpath) ;  /* 0x0000000c00787944 */ /* 0x020fea0003c00000 */
[----:B------:R-:W-:-:S07]  /*0e10*/  IMAD.MOV.U32 R4, RZ, RZ, R0 ;  /* 0x000000ffff047224 */ /* 0x000fce00078e0000 */
.L_x_2:
[----:B------:R-:W-:Y:S05]  /*0e20*/  BSYNC.RECONVERGENT B1 ;  /* 0x0000000000017941 */ /* 0x000fea0003800200 */
.L_x_1:
[----:B------:R-:W-:Y:S01]  /*0e30*/  IABS R5, UR5 ;  /* 0x0000000500057c13 */ /* 0x000fe20008000000 */
[----:B------:R-:W0:Y:S01]  /*0e40*/  F2I.FLOOR.NTZ R0, R4 ;  /* 0x0000000400007305 */ /* 0x000e220000207100 */
[----:B------:R-:W-:Y:S01]  /*0e50*/  IABS R25, UR5 ;  /* 0x0000000500197c13 */ /* 0x000fe20008000000 */
[----:B------:R-:W-:Y:S04]  /*0e60*/  BSSY.RECONVERGENT B1, `(.L_x_3) ;  /* 0x0000026000017945 */ /* 0x000fe80003800200 */
[----:B------:R-:W-:Y:S02]  /*0e70*/  IMAD.MOV R25, RZ, RZ, -R25 ;  /* 0x000000ffff197224 */ /* 0x000fe400078e0a19 */
[----:B------:R-:W1:Y:S01]  /*0e80*/  I2F.RP R22, R5 ;  /* 0x0000000500167306 */ /* 0x000e620000209400 */
[----:B0-----:R-:W-:-:S07]  /*0e90*/  ISETP.GE.AND P2, PT, R0, RZ, PT ;  /* 0x000000ff0000720c */ /* 0x001fce0003f46270 */
[----:B-1----:R-:W0:Y:S02]  /*0ea0*/  MUFU.RCP R22, R22 ;  /* 0x0000001600167308 */ /* 0x002e240000001000 */
[----:B0-----:R-:W-:Y:S02]  /*0eb0*/  IADD3 R2, PT, PT, R22, 0xffffffe, RZ ;  /* 0x0ffffffe16027810 */ /* 0x001fe40007ffe0ff */
[----:B------:R-:W-:-:S04]  /*0ec0*/  IABS R22, R0 ;  /* 0x0000000000167213 */ /* 0x000fc80000000000 */
[----:B------:R0:W1:Y:S08]  /*0ed0*/  F2I.FTZ.U32.TRUNC.NTZ R3, R2 ;  /* 0x0000000200037305 */ /* 0x000070000021f000 */
[----:B------:R-:W-:Y:S01]  /*0ee0*/  FRND.FLOOR R0, R4 ;  /* 0x0000000400007307 */ /* 0x000fe20000205000 */
[----:B0-----:R-:W-:Y:S02]  /*0ef0*/  HFMA2 R2, -RZ, RZ, 0, 0 ;  /* 0x00000000ff027431 */ /* 0x001fe400000001ff */
[----:B-1----:R-:W-:-:S04]  /*0f00*/  IMAD.MOV R24, RZ, RZ, -R3 ;  /* 0x000000ffff187224 */ /* 0x002fc800078e0a03 */
[----:B------:R-:W-:-:S04]  /*0f10*/  IMAD R23, R24, R5, RZ ;  /* 0x0000000518177224 */ /* 0x000fc800078e02ff */
[----:B------:R-:W-:Y:S01]  /*0f20*/  IMAD.HI.U32 R3, R3, R23, R2 ;  /* 0x0000001703037227 */ /* 0x000fe200078e0002 */
[----:B------:R-:W-:-:S03]  /*0f30*/  I2FP.F32.S32 R23, UR5 ;  /* 0x0000000500177c45 */ /* 0x000fc60008201400 */
[----:B------:R-:W-:Y:S02]  /*0f40*/  IMAD.MOV.U32 R2, RZ, RZ, R25 ;  /* 0x000000ffff027224 */ /* 0x000fe400078e0019 */
[----:B------:R-:W-:-:S04]  /*0f50*/  IMAD.HI.U32 R3, R3, R22, RZ ;  /* 0x0000001603037227 */ /* 0x000fc800078e00ff */
[----:B------:R-:W-:Y:S02]  /*0f60*/  IMAD R2, R3, R2, R22 ;  /* 0x0000000203027224 */ /* 0x000fe400078e0216 */
[----:B------:R-:W0:Y:S03]  /*0f70*/  MUFU.RCP R3, R23 ;  /* 0x0000001700037308 */ /* 0x000e260000001000 */
[----:B------:R-:W-:-:S13]  /*0f80*/  ISETP.GT.U32.AND P0, PT, R5, R2, PT ;  /* 0x000000020500720c */ /* 0x000fda0003f04070 */
[----:B------:R-:W-:Y:S01]  /*0f90*/  @!P0 IMAD.IADD R2, R2, 0x1, -R5 ;  /* 0x0000000102028824 */ /* 0x000fe200078e0a05 */
[----:B------:R-:W-:Y:S01]  /*0fa0*/  ISETP.NE.AND P0, PT, RZ, UR5, PT ;  /* 0x00000005ff007c0c */ /* 0x000fe2000bf05270 */
[----:B0-----:R-:W-:-:S03]  /*0fb0*/  FFMA R22, -R23, R3, 1 ;  /* 0x3f80000017167423 */ /* 0x001fc60000000103 */
[----:B------:R-:W-:Y:S01]  /*0fc0*/  ISETP.GT.U32.AND P1, PT, R5, R2, PT ;  /* 0x000000020500720c */ /* 0x000fe20003f24070 */
[----:B------:R-:W-:-:S04]  /*0fd0*/  FFMA R3, R3, R22, R3 ;  /* 0x0000001603037223 */ /* 0x000fc80000000003 */
[----:B------:R-:W-:-:S08]  /*0fe0*/  FFMA R22, R0, R3, RZ ;  /* 0x0000000300167223 */ /* 0x000fd000000000ff */
[----:B------:R-:W-:Y:S01]  /*0ff0*/  @!P1 IADD3 R2, PT, PT, R2, -R5, RZ ;  /* 0x8000000502029210 */ /* 0x000fe20007ffe0ff */
[----:B------:R-:W-:-:S04]  /*1000*/  FFMA R5, -R23, R22, R0 ;  /* 0x0000001617057223 */ /* 0x000fc80000000100 */
[----:B------:R-:W-:Y:S01]  /*1010*/  @!P2 IMAD.MOV R2, RZ, RZ, -R2 ;  /* 0x000000ffff02a224 */ /* 0x000fe200078e0a02 */
[----:B------:R-:W-:Y:S01]  /*1020*/  @!P0 LOP3.LUT R2, RZ, UR5, RZ, 0x33, !PT ;  /* 0x00000005ff028c12 */ /* 0x000fe2000f8e33ff */
[----:B------:R-:W0:Y:S01]  /*1030*/  FCHK P0, R0, R23 ;  /* 0x0000001700007302 */ /* 0x000e220000000000 */
[----:B------:R-:W-:Y:S02]  /*1040*/  FFMA R3, R3, R5, R22 ;  /* 0x0000000503037223 */ /* 0x000fe40000000016 */
[----:B------:R-:W-:-:S05]  /*1050*/  I2FP.F32.S32 R4, R2 ;  /* 0x0000000200047245 */ /* 0x000fca0000201400 */
[----:B------:R-:W-:Y:S01]  /*1060*/  FADD R4, R4, 1 ;  /* 0x3f80000004047421 */ /* 0x000fe20000000000 */
[----:B0-----:R-:W-:Y:S06]  /*1070*/  @!P0 BRA `(.L_x_4) ;  /* 0x0000000000108947 */ /* 0x001fec0003800000 */
[----:B------:R-:W-:Y:S01]  /*1080*/  IMAD.MOV.U32 R3, RZ, RZ, R23 ;  /* 0x000000ffff037224 */ /* 0x000fe200078e0017 */
[----:B------:R-:W-:-:S07]  /*1090*/  MOV R2, 0x10b0 ;  /* 0x000010b000027802 */ /* 0x000fce0000000f00 */
[----:B-----5:R-:W-:Y:S05]  /*10a0*/  CALL.REL.NOINC `($__internal_0_$__cuda_sm3x_div_rn_noftz_f32_slowpath) ;  /* 0x0000000800d07944 */ /* 0x020fea0003c00000 */
[----:B------:R-:W-:-:S07]  /*10b0*/  MOV R3, R0 ;  /* 0x0000000000037202 */ /* 0x000fce0000000f00 */
.L_x_4:
[----:B------:R-:W-:Y:S05]  /*10c0*/  BSYNC.RECONVERGENT B1 ;  /* 0x0000000000017941 */ /* 0x000fea0003800200 */
.L_x_3:
[----:B------:R-:W-:-:S05]  /*10d0*/  IMAD.HI R0, R21, 0x151d07eb, RZ ;  /* 0x151d07eb15007827 */ /* 0x000fca00078e02ff */
[----:B------:R-:W-:-:S04]  /*10e0*/  SHF.R.U32.HI R5, RZ, 0x1f, R0 ;  /* 0x0000001fff057819 */ /* 0x000fc80000011600 */
[----:B------:R-:W-:-:S05]  /*10f0*/  LEA.HI.SX32 R0, R0, R5, 0x1d ;  /* 0x0000000500007211 */ /* 0x000fca00078feaff */
[----:B------:R-:W-:-:S05]  /*1100*/  IMAD R0, R0, -0x61, R21 ;  /* 0xffffff9f00007824 */ /* 0x000fca00078e0215 */
[----:B------:R-:W-:-:S06]  /*1110*/  LEA R2, R0, UR26, 0x2 ;  /* 0x0000001a00027c11 */ /* 0x000fcc000f8e10ff */
[----:B------:R-:W2:Y:S01]  /*1120*/  LDL R2, [R2] ;  /* 0x0000000002027983 */ /* 0x000ea20000100800 */
[----:B------:R-:W-:Y:S01]  /*1130*/  FADD R3, R3, 1 ;  /* 0x3f80000003037421 */ /* 0x000fe20000000000 */
[----:B------:R-:W-:Y:S01]  /*1140*/  BSSY.RECONVERGENT B1, `(.L_x_5) ;  /* 0x000009f000017945 */ /* 0x000fe20003800200 */
[--C-:B--2---:R-:W-:Y:S01]  /*1150*/  FADD R0, R4, R2.reuse ;  /* 0x0000000204007221 */ /* 0x104fe20000000000 */
[--C-:B------:R-:W-:Y:S01]  /*1160*/  FADD R29, R29, R2.reuse ;  /* 0x000000021d1d7221 */ /* 0x100fe20000000000 */
[----:B------:R-:W-:Y:S02]  /*1170*/  FADD R27, R3, R2 ;  /* 0x00000002031b7221 */ /* 0x000fe40000000000 */
[-C--:B-----5:R-:W-:Y:S01]  /*1180*/  FMUL R5, R7, R0.reuse ;  /* 0x0000000007057220 */ /* 0x0a0fe20000400000 */
[-C--:B------:R-:W-:Y:S01]  /*1190*/  FMUL R23, R11, R0.reuse ;  /* 0x000000000b177220 */ /* 0x080fe20000400000 */
[----:B------:R-:W-:Y:S02]  /*11a0*/  FMUL R25, R15, R0 ;  /* 0x000000000f197220 */ /* 0x000fe40000400000 */
[-C--:B------:R-:W-:Y:S01]  /*11b0*/  FFMA R5, R6, R29.reuse, R5 ;  /* 0x0000001d06057223 */ /* 0x080fe20000000005 */
[-C--:B------:R-:W-:Y:S01]  /*11c0*/  FFMA R23, R10, R29.reuse, R23 ;  /* 0x0000001d0a177223 */ /* 0x080fe20000000017 */
[----:B------:R-:W-:-:S02]  /*11d0*/  FFMA R25, R14, R29, R25 ;  /* 0x0000001d0e197223 */ /* 0x000fc40000000019 */
[-C--:B------:R-:W-:Y:S01]  /*11e0*/  FFMA R2, R8, R27.reuse, R5 ;  /* 0x0000001b08027223 */ /* 0x080fe20000000005 */
[-C--:B------:R-:W-:Y:S01]  /*11f0*/  FFMA R28, R12, R27.reuse, R23 ;  /* 0x0000001b0c1c7223 */ /* 0x080fe20000000017 */
[----:B------:R-:W-:Y:S02]  /*1200*/  FFMA R4, R16, R27, R25 ;  /* 0x0000001b10047223 */ /* 0x000fe40000000019 */
[----:B------:R-:W-:Y:S01]  /*1210*/  FADD R35, R9, R2 ;  /* 0x0000000209237221 */ /* 0x000fe20000000000 */
[----:B------:R-:W-:Y:S01]  /*1220*/  FADD R28, R13, R28 ;  /* 0x0000001c0d1c7221 */ /* 0x000fe20000000000 */
[----:B------:R-:W-:-:S03]  /*1230*/  FADD R31, R17, R4 ;  /* 0x00000004111f7221 */ /* 0x000fc60000000000 */
[----:B------:R-:W-:Y:S02]  /*1240*/  FSETP.GEU.AND P1, PT, R35, R20, PT ;  /* 0x000000142300720b */ /* 0x000fe40003f2e000 */
[C---:B------:R-:W-:Y:S02]  /*1250*/  FSETP.GEU.AND P2, PT, R28.reuse, R19, PT ;  /* 0x000000131c00720b */ /* 0x040fe40003f4e000 */
[----:B------:R-:W-:Y:S02]  /*1260*/  FSETP.GEU.AND P0, PT, R31, R18, PT ;  /* 0x000000121f00720b */ /* 0x000fe40003f0e000 */
[----:B------:R-:W-:Y:S02]  /*1270*/  FSETP.GE.AND P1, PT, R35, 1, !P1 ;  /* 0x3f8000002300780b */ /* 0x000fe40004f26000 */
[----:B------:R-:W-:Y:S02]  /*1280*/  FSETP.GE.AND P2, PT, R28, 1, !P2 ;  /* 0x3f8000001c00780b */ /* 0x000fe40005746000 */
[----:B------:R-:W-:-:S04]  /*1290*/  FSETP.GE.AND P0, PT, R31, 1, !P0 ;  /* 0x3f8000001f00780b */ /* 0x000fc80004706000 */
[----:B------:R-:W-:-:S13]  /*12a0*/  PLOP3.LUT P0, PT, P1, P0, P2, 0x80, 0x0 ;  /* 0x000000000000781c */ /* 0x000fda0000f01020 */
[----:B------:R-:W-:Y:S05]  /*12b0*/  @!P0 BRA `(.L_x_6) ;  /* 0x0000000800048947 */ /* 0x000fea0003800000 */
[----:B------:R-:W0:Y:S01]  /*12c0*/  F2I.FLOOR.NTZ R26, R31 ;  /* 0x0000001f001a7305 */ /* 0x000e220000207100 */
[----:B------:R-:W-:-:S04]  /*12d0*/  UIMAD UR6, UR24, UR11, URZ ;  /* 0x0000000b180672a4 */ /* 0x000fc8000f8e02ff */
[----:B------:R-:W-:-:S03]  /*12e0*/  USHF.R.S32.HI UR7, URZ, 0x1f, UR6 ;  /* 0x0000001fff077899 */ /* 0x000fc60008011406 */
[----:B------:R-:W1:Y:S01]  /*12f0*/  F2I.FLOOR.NTZ R30, R28 ;  /* 0x0000001c001e7305 */ /* 0x000e620000207100 */
[----:B0-----:R-:W-:-:S07]  /*1300*/  VIADD R3, R26, 0xffffffff ;  /* 0xffffffff1a037836 */ /* 0x001fce0000000000 */
[----:B------:R-:W0:Y:S01]  /*1310*/  F2I.FLOOR.NTZ R32, R35 ;  /* 0x0000002300207305 */ /* 0x000e220000207100 */
[----:B-1----:R-:W-:-:S05]  /*1320*/  IMAD R3, R3, UR24, R30 ;  /* 0x0000001803037c24 */ /* 0x002fca000f8e021e */
[----:B------:R-:W-:Y:S02]  /*1330*/  IADD3 R3, PT, PT, R3, -0x1, RZ ;  /* 0xffffffff03037810 */ /* 0x000fe40007ffe0ff */
[----:B0-----:R-:W-:-:S03]  /*1340*/  SHF.R.S32.HI R2, RZ, 0x1f, R32 ;  /* 0x0000001fff027819 */ /* 0x001fc60000011420 */
[----:B------:R-:W-:-:S05]  /*1350*/  IMAD R3, R3, UR11, RZ ;  /* 0x0000000b03037c24 */ /* 0x000fca000f8e02ff */
[--C-:B------:R-:W-:Y:S02]  /*1360*/  SHF.R.S32.HI R5, RZ, 0x1f, R3.reuse ;  /* 0x0000001fff057819 */ /* 0x100fe40000011403 */
[----:B------:R-:W-:-:S04]  /*1370*/  IADD3 R22, P0, P1, R32, UR18, R3 ;  /* 0x0000001220167c10 */ /* 0x000fc8000f91e003 */
[----:B------:R-:W-:Y:S01]  /*1380*/  IADD3.X R23, PT, PT, R2, UR19, R5, P0, P1 ;  /* 0x0000001302177c10 */ /* 0x000fe200087e2405 */
[----:B------:R-:W-:Y:S01]  /*1390*/  IMAD.U32 R5, RZ, RZ, UR11 ;  /* 0x0000000bff057e24 */ /* 0x000fe2000f8e00ff */
[----:B------:R-:W-:-:S03]  /*13a0*/  IADD3 R2, P1, PT, R22, UR6, RZ ;  /* 0x0000000616027c10 */ /* 0x000fc6000ff3e0ff */
[----:B------:R-:W2:Y:S01]  /*13b0*/  LDG.E.U8.CONSTANT R34, desc[UR8][R22.64] ;  /* 0x0000000816227981 */ /* 0x000ea2000c1e9100 */
[----:B------:R-:W-:-:S03]  /*13c0*/  IADD3 R4, P0, PT, R22, UR11, RZ ;  /* 0x0000000b16047c10 */ /* 0x000fc6000ff1e0ff */
[----:B------:R-:W3:Y:S01]  /*13d0*/  LDG.E.U8.CONSTANT R33, desc[UR8][R22.64+-0x1] ;  /* 0xffffff0816217981 */ /* 0x000ee2000c1e9100 */
[----:B------:R-:W-:Y:S02]  /*13e0*/  IADD3.X R3, PT, PT, R23, UR7, RZ, P1, !PT ;  /* 0x0000000717037c10 */ /* 0x000fe40008ffe4ff */
[----:B------:R-:W-:Y:S02]  /*13f0*/  LEA.HI.X.SX32 R5, R5, R23, 0x1, P0 ;  /* 0x0000001705057211 */ /* 0x000fe400000f0eff */
[----:B------:R-:W-:Y:S01]  /*1400*/  IADD3 R24, P0, PT, R4, UR6, RZ ;  /* 0x0000000604187c10 */ /* 0x000fe2000ff1e0ff */
[----:B------:R-:W4:Y:S04]  /*1410*/  LDG.E.U8.CONSTANT R36, desc[UR8][R2.64+-0x1] ;  /* 0xffffff0802247981 */ /* 0x000f28000c1e9100 */
[----:B------:R0:W5:Y:S01]  /*1420*/  LDG.E.U8.CONSTANT R37, desc[UR8][R2.64] ;  /* 0x0000000802257981 */ /* 0x000162000c1e9100 */
[----:B------:R-:W-:-:S05]  /*1430*/  IADD3.X R25, PT, PT, R5, UR7, RZ, P0, !PT ;  /* 0x0000000705197c10 */ /* 0x000fca00087fe4ff */
[----:B------:R-:W4:Y:S04]  /*1440*/  LDG.E.U8.CONSTANT R22, desc[UR8][R24.64] ;  /* 0x0000000818167981 */ /* 0x000f28000c1e9100 */
[----:B------:R-:W4:Y:S04]  /*1450*/  LDG.E.U8.CONSTANT R2, desc[UR8][R4.64+-0x1] ;  /* 0xffffff0804027981 */ /* 0x000f28000c1e9100 */
[----:B------:R1:W4:Y:S04]  /*1460*/  LDG.E.U8.CONSTANT R24, desc[UR8][R24.64+-0x1] ;  /* 0xffffff0818187981 */ /* 0x000328000c1e9100 */
[----:B------:R-:W4:Y:S01]  /*1470*/  LDG.E.U8.CONSTANT R4, desc[UR8][R4.64] ;  /* 0x0000000804047981 */ /* 0x000f22000c1e9100 */
[----:B------:R-:W-:-:S05]  /*1480*/  I2FP.F32.S32 R32, R32 ;  /* 0x0000002000207245 */ /* 0x000fca0000201400 */
[----:B------:R-:W-:-:S04]  /*1490*/  FADD R35, R35, -R32 ;  /* 0x8000002023237221 */ /* 0x000fc80000000000 */
[----:B0-----:R-:W-:Y:S01]  /*14a0*/  FADD R3, -R35, 1 ;  /* 0x3f80000023037421 */ /* 0x001fe20000000100 */
[----:B------:R-:W-:-:S04]  /*14b0*/  UIMAD UR6, UR14, UR15, URZ ;  /* 0x0000000f0e0672a4 */ /* 0x000fc8000f8e02ff */
[----:B------:R-:W-:Y:S01]  /*14c0*/  USHF.R.S32.HI UR7, URZ, 0x1f, UR6 ;  /* 0x0000001fff077899 */ /* 0x000fe20008011406 */
[----:B--2---:R-:W-:Y:S02]  /*14d0*/  I2FP.F32.U32 R34, R34 ;  /* 0x0000002200227245 */ /* 0x004fe40000201000 */
[----:B---3--:R-:W-:-:S03]  /*14e0*/  I2FP.F32.U32 R32, R33 ;  /* 0x0000002100207245 */ /* 0x008fc60000201000 */
[----:B------:R-:W-:-:S04]  /*14f0*/  FMUL R34, R35, R34 ;  /* 0x0000002223227220 */ /* 0x000fc80000400000 */
[----:B------:R-:W-:Y:S02]  /*1500*/  FFMA R23, R3, R32, R34 ;  /* 0x0000002003177223 */ /* 0x000fe40000000022 */
[----:B------:R-:W0:Y:S01]  /*1510*/  F2I.FLOOR.NTZ R32, R27 ;  /* 0x0000001b00207305 */ /* 0x000e220000207100 */
[----:B-----5:R-:W-:-:S07]  /*1520*/  I2FP.F32.U32 R34, R37 ;  /* 0x0000002500227245 */ /* 0x020fce0000201000 */
[----:B------:R-:W2:Y:S01]  /*1530*/  F2I.FLOOR.NTZ R33, R0 ;  /* 0x0000000000217305 */ /* 0x000ea20000207100 */
[----:B----4-:R-:W-:Y:S01]  /*1540*/  I2FP.F32.U32 R36, R36 ;  /* 0x0000002400247245 */ /* 0x010fe20000201000 */
[----:B------:R-:W-:Y:S01]  /*1550*/  FMUL R34, R35, R34 ;  /* 0x0000002223227220 */ /* 0x000fe20000400000 */
[----:B-1----:R-:W-:Y:S02]  /*1560*/  I2FP.F32.U32 R25, R22 ;  /* 0x0000001600197245 */ /* 0x002fe40000201000 */
[----:B------:R-:W-:Y:S01]  /*1570*/  I2FP.F32.U32 R2, R2 ;  /* 0x0000000200027245 */ /* 0x000fe20000201000 */
[----:B------:R-:W-:Y:S01]  /*1580*/  FFMA R22, R3, R36, R34 ;  /* 0x0000002403167223 */ /* 0x000fe20000000022 */
[----:B------:R-:W-:-:S05]  /*1590*/  I2FP.F32.U32 R4, R4 ;  /* 0x0000000400047245 */ /* 0x000fca0000201000 */
[----:B------:R-:W-:Y:S01]  /*15a0*/  FMUL R5, R35, R4 ;  /* 0x0000000423057220 */ /* 0x000fe20000400000 */
[----:B------:R-:W-:Y:S02]  /*15b0*/  I2FP.F32.U32 R24, R24 ;  /* 0x0000001800187245 */ /* 0x000fe40000201000 */
[----:B0-----:R-:W-:Y:S01]  /*15c0*/  IADD3 R34, PT, PT, R32, -0x1, RZ ;  /* 0xffffffff20227810 */ /* 0x001fe20007ffe0ff */
[----:B------:R-:W-:Y:S01]  /*15d0*/  FFMA R4, R3, R2, R5 ;  /* 0x0000000203047223 */ /* 0x000fe20000000005 */
[----:B------:R-:W-:-:S04]  /*15e0*/  FMUL R2, R35, R25 ;  /* 0x0000001923027220 */ /* 0x000fc80000400000 */
[----:B------:R-:W-:Y:S01]  /*15f0*/  FFMA R5, R3, R24, R2 ;  /* 0x0000001803057223 */ /* 0x000fe20000000002 */
[----:B--2---:R-:W-:Y:S02]  /*1600*/  IMAD R2, R34, UR15, R33 ;  /* 0x0000000f22027c24 */ /* 0x004fe4000f8e0221 */
[----:B------:R-:W0:Y:S02]  /*1610*/  F2I.FLOOR.NTZ R34, R29 ;  /* 0x0000001d00227305 */ /* 0x000e240000207100 */
[----:B------:R-:W-:Y:S01]  /*1620*/  VIADD R2, R2, 0xffffffff ;  /* 0xffffffff02027836 */ /* 0x000fe20000000000 */
[----:B------:R-:W-:-:S03]  /*1630*/  I2FP.F32.S32 R3, R30 ;  /* 0x0000001e00037245 */ /* 0x000fc60000201400 */
[----:B------:R-:W-:Y:S02]  /*1640*/  IMAD R25, R2, UR14, RZ ;  /* 0x0000000e02197c24 */ /* 0x000fe4000f8e02ff */
[----:B------:R-:W-:-:S03]  /*1650*/  FADD R28, R28, -R3 ;  /* 0x800000031c1c7221 */ /* 0x000fc60000000000 */
[--C-:B------:R-:W-:Y:S02]  /*1660*/  SHF.R.S32.HI R24, RZ, 0x1f, R25.reuse ;  /* 0x0000001fff187819 */ /* 0x100fe40000011419 */
[----:B0-----:R-:W-:Y:S02]  /*1670*/  IADD3 R2, P0, P1, R34, UR16, R25 ;  /* 0x0000001022027c10 */ /* 0x001fe4000f91e019 */
[----:B------:R-:W-:Y:S01]  /*1680*/  SHF.R.S32.HI R3, RZ, 0x1f, R34 ;  /* 0x0000001fff037819 */ /* 0x000fe20000011422 */
[----:B------:R-:W-:-:S03]  /*1690*/  FMUL R25, R28, R4 ;  /* 0x000000041c197220 */ /* 0x000fc60000400000 */
[----:B------:R-:W-:Y:S02]  /*16a0*/  IADD3.X R3, PT, PT, R3, UR17, R24, P0, P1 ;  /* 0x0000001103037c10 */ /* 0x000fe400087e2418 */
[----:B------:R-:W-:Y:S01]  /*16b0*/  I2FP.F32.S32 R24, R26 ;  /* 0x0000001a00187245 */ /* 0x000fe20000201400 */
[C---:B------:R-:W-:Y:S01]  /*16c0*/  FADD R26, -R28.reuse, 1 ;  /* 0x3f8000001c1a7421 */ /* 0x040fe20000000100 */
[----:B------:R-:W-:Y:S01]  /*16d0*/  FMUL R35, R28, R5 ;  /* 0x000000051c237220 */ /* 0x000fe20000400000 */
[----:B------:R-:W-:Y:S01]  /*16e0*/  IADD3 R4, P0, PT, R2, UR6, RZ ;  /* 0x0000000602047c10 */ /* 0x000fe2000ff1e0ff */
[----:B------:R-:W2:Y:S01]  /*16f0*/  LDG.E.U8.CONSTANT R28, desc[UR8][R2.64+-0x1] ;  /* 0xffffff08021c7981 */ /* 0x000ea2000c1e9100 */
[C---:B------:R-:W-:Y:S01]  /*1700*/  FFMA R36, R26.reuse, R23, R25 ;  /* 0x000000171a247223 */ /* 0x040fe20000000019 */
[----:B------:R-:W-:Y:S01]  /*1710*/  FFMA R26, R26, R22, R35 ;  /* 0x000000161a1a7223 */ /* 0x000fe20000000023 */
[----:B------:R-:W-:Y:S01]  /*1720*/  IADD3.X R5, PT, PT, R3, UR7, RZ, P0, !PT ;  /* 0x0000000703057c10 */ /* 0x000fe200087fe4ff */
[----:B------:R-:W-:Y:S01]  /*1730*/  FADD R31, R31, -R24 ;  /* 0x800000181f1f7221 */ /* 0x000fe20000000000 */
[----:B------:R-:W-:Y:S01]  /*1740*/  IADD3 R22, P0, PT, R2, UR14, RZ ;  /* 0x0000000e02167c10 */ /* 0x000fe2000ff1e0ff */
[----:B------:R-:W3:Y:S01]  /*1750*/  LDG.E.U8.CONSTANT R35, desc[UR8][R2.64] ;  /* 0x0000000802237981 */ /* 0x000ee2000c1e9100 */
[----:B------:R-:W-:-:S03]  /*1760*/  MOV R23, UR14 ;  /* 0x0000000e00177c02 */ /* 0x000fc60008000f00 */
[----:B------:R-:W4:Y:S01]  /*1770*/  LDG.E.U8.CONSTANT R37, desc[UR8][R4.64] ;  /* 0x0000000804257981 */ /* 0x000f22000c1e9100 */
[----:B------:R-:W-:Y:S02]  /*1780*/  LEA.HI.X.SX32 R23, R23, R3, 0x1, P0 ;  /* 0x0000000317177211 */ /* 0x000fe400000f0eff */
[----:B------:R-:W-:Y:S01]  /*1790*/  IADD3 R24, P0, PT, R22, UR6, RZ ;  /* 0x0000000616187c10 */ /* 0x000fe2000ff1e0ff */
[----:B------:R0:W5:Y:S03]  /*17a0*/  LDG.E.U8.CONSTANT R30, desc[UR8][R4.64+-0x1] ;  /* 0xffffff08041e7981 */ /* 0x000166000c1e9100 */
[----:B------:R-:W-:Y:S01]  /*17b0*/  IADD3.X R25, PT, PT, R23, UR7, RZ, P0, !PT ;  /* 0x0000000717197c10 */ /* 0x000fe200087fe4ff */
[----:B------:R-:W5:Y:S04]  /*17c0*/  LDG.E.U8.CONSTANT R2, desc[UR8][R22.64+-0x1] ;  /* 0xffffff0816027981 */ /* 0x000f68000c1e9100 */
[----:B------:R-:W5:Y:S04]  /*17d0*/  LDG.E.U8.CONSTANT R3, desc[UR8][R24.64] ;  /* 0x0000000818037981 */ /* 0x000f68000c1e9100 */
[----:B------:R1:W5:Y:S04]  /*17e0*/  LDG.E.U8.CONSTANT R22, desc[UR8][R22.64] ;  /* 0x0000000816167981 */ /* 0x000368000c1e9100 */
[----:B------:R5:W5:Y:S01]  /*17f0*/  LDG.E.U8.CONSTANT R24, desc[UR8][R24.64+-0x1] ;  /* 0xffffff0818187981 */ /* 0x000b62000c1e9100 */
[----:B------:R-:W-:Y:S01]  /*1800*/  I2FP.F32.S32 R34, R34 ;  /* 0x0000002200227245 */ /* 0x000fe20000201400 */
[C---:B------:R-:W-:Y:S01]  /*1810*/  FMUL R26, R31.reuse, R26 ;  /* 0x0000001a1f1a7220 */ /* 0x040fe20000400000 */
[----:B------:R-:W-:-:S03]  /*1820*/  FADD R31, -R31, 1 ;  /* 0x3f8000001f1f7421 */ /* 0x000fc60000000100 */
[----:B------:R-:W-:Y:S01]  /*1830*/  FADD R29, R29, -R34 ;  /* 0x800000221d1d7221 */ /* 0x000fe20000000000 */
[----:B------:R-:W-:Y:S01]  /*1840*/  FFMA R36, R31, R36, R26 ;  /* 0x000000241f247223 */ /* 0x000fe2000000001a */
[----:B------:R-:W-:Y:S02]  /*1850*/  I2FP.F32.S32 R33, R33 ;  /* 0x0000002100217245 */ /* 0x000fe40000201400 */
[----:B0-----:R-:W-:-:S03]  /*1860*/  FADD R4, -R29, 1 ;  /* 0x3f8000001d047421 */ /* 0x001fc60000000100 */
[----:B------:R-:W-:Y:S01]  /*1870*/  FADD R0, R0, -R33 ;  /* 0x8000002100007221 */ /* 0x000fe20000000000 */
[----:B------:R-:W-:Y:S01]  /*1880*/  I2FP.F32.S32 R32, R32 ;  /* 0x0000002000207245 */ /* 0x000fe20000201400 */
[----:B------:R-:W-:-:S04]  /*1890*/  FADD R36, R36, 0.5 ;  /* 0x3f00000024247421 */ /* 0x000fc80000000000 */
[----:B------:R-:W-:Y:S01]  /*18a0*/  FADD R32, R27, -R32 ;  /* 0x800000201b207221 */ /* 0x000fe20000000000 */
[----:B--2---:R-:W-:Y:S02]  /*18b0*/  I2FP.F32.U32 R5, R28 ;  /* 0x0000001c00057245 */ /* 0x004fe40000201000 */
[----:B---3--:R-:W-:Y:S02]  /*18c0*/  I2FP.F32.U32 R34, R35 ;  /* 0x0000002300227245 */ /* 0x008fe40000201000 */
[----:B----4-:R-:W-:-:S03]  /*18d0*/  I2FP.F32.U32 R26, R37 ;  /* 0x00000025001a7245 */ /* 0x010fc60000201000 */
[C---:B-1----:R-:W-:Y:S01]  /*18e0*/  FMUL R23, R29.reuse, R34 ;  /* 0x000000221d177220 */ /* 0x042fe20000400000 */
[----:B-----5:R-:W-:Y:S02]  /*18f0*/  I2FP.F32.U32 R25, R30 ;  /* 0x0000001e00197245 */ /* 0x020fe40000201000 */
[----:B------:R-:W-:Y:S01]  /*1900*/  I2FP.F32.U32 R28, R3 ;  /* 0x00000003001c7245 */ /* 0x000fe20000201000 */
[----:B------:R-:W-:Y:S01]  /*1910*/  FMUL R26, R29, R26 ;  /* 0x0000001a1d1a7220 */ /* 0x000fe20000400000 */
[----:B------:R-:W-:-:S03]  /*1920*/  I2FP.F32.U32 R3, R2 ;  /* 0x0000000200037245 */ /* 0x000fc60000201000 */
[----:B------:R-:W-:Y:S01]  /*1930*/  FMUL R28, R29, R28 ;  /* 0x0000001c1d1c7220 */ /* 0x000fe20000400000 */
[----:B------:R-:W-:Y:S02]  /*1940*/  I2FP.F32.U32 R22, R22 ;  /* 0x0000001600167245 */ /* 0x000fe40000201000 */
[----:B------:R-:W-:-:S03]  /*1950*/  I2FP.F32.U32 R31, R24 ;  /* 0x00000018001f7245 */ /* 0x000fc60000201000 */
[----:B------:R-:W-:Y:S02]  /*1960*/  FMUL R22, R29, R22 ;  /* 0x000000161d167220 */ /* 0x000fe40000400000 */
[C---:B------:R-:W-:Y:S01]  /*1970*/  FFMA R31, R4.reuse, R31, R28 ;  /* 0x0000001f041f7223 */ /* 0x040fe2000000001c */
[C---:B------:R-:W-:Y:S01]  /*1980*/  FFMA R25, R4.reuse, R25, R26 ;  /* 0x0000001904197223 */ /* 0x040fe2000000001a */
[----:B------:R-:W-:Y:S01]  /*1990*/  FFMA R3, R4, R3, R22 ;  /* 0x0000000304037223 */ /* 0x000fe20000000016 */
[C---:B------:R-:W-:Y:S01]  /*19a0*/  FADD R2, -R0.reuse, 1 ;  /* 0x3f80000000027421 */ /* 0x040fe20000000100 */
[----:B------:R-:W-:Y:S01]  /*19b0*/  FMUL R31, R0, R31 ;  /* 0x0000001f001f7220 */ /* 0x000fe20000400000 */
[----:B------:R-:W-:Y:S01]  /*19c0*/  FFMA R5, R4, R5, R23 ;  /* 0x0000000504057223 */ /* 0x000fe20000000017 */
[----:B------:R-:W-:Y:S01]  /*19d0*/  FMUL R0, R0, R3 ;  /* 0x0000000300007220 */ /* 0x000fe20000400000 */
[----:B------:R-:W0:Y:S01]  /*19e0*/  F2I.U32.FLOOR.NTZ R23, R36 ;  /* 0x0000002400177305 */ /* 0x000e220000207000 */
[C---:B------:R-:W-:Y:S01]  /*19f0*/  FFMA R25, R2.reuse, R25, R31 ;  /* 0x0000001902197223 */ /* 0x040fe2000000001f */
[----:B------:R-:W-:Y:S01]  /*1a00*/  SHF.R.S32.HI R24, RZ, 0x1f, R21 ;  /* 0x0000001fff187819 */ /* 0x000fe20000011415 */
[----:B------:R-:W-:Y:S01]  /*1a10*/  FFMA R5, R2, R5, R0 ;  /* 0x0000000502057223 */ /* 0x000fe20000000000 */
[----:B------:R-:W-:Y:S01]  /*1a20*/  IADD3 R2, P0, PT, R21, UR12, RZ ;  /* 0x0000000c15027c10 */ /* 0x000fe2000ff1e0ff */
[C---:B------:R-:W-:Y:S01]  /*1a30*/  FMUL R25, R32.reuse, R25 ;  /* 0x0000001920197220 */ /* 0x040fe20000400000 */
[----:B------:R-:W-:-:S02]  /*1a40*/  FADD R32, -R32, 1 ;  /* 0x3f80000020207421 */ /* 0x000fc40000000100 */
[----:B------:R-:W-:Y:S02]  /*1a50*/  IADD3.X R3, PT, PT, R24, UR13, RZ, P0, !PT ;  /* 0x0000000d18037c10 */ /* 0x000fe400087fe4ff */
[----:B------:R-:W-:-:S04]  /*1a60*/  FFMA R5, R32, R5, R25 ;  /* 0x0000000520057223 */ /* 0x000fc80000000019 */
[----:B------:R-:W-:Y:S01]  /*1a70*/  FADD R5, R5, 0.5 ;  /* 0x3f00000005057421 */ /* 0x000fe20000000000 */
[----:B0-----:R1:W-:Y:S05]  /*1a80*/  STG.E.U8 desc[UR8][R2.64], R23 ;  /* 0x0000001702007986 */ /* 0x0013ea000c101108 */
[----:B------:R-:W0:Y:S01]  /*1a90*/  F2I.U32.FLOOR.NTZ R5, R5 ;  /* 0x0000000500057305 */ /* 0x000e220000207000 */
[----:B------:R-:W-:Y:S01]  /*1aa0*/  IMAD.MOV.U32 R22, RZ, RZ, 0x1 ;  /* 0x00000001ff167424 */ /* 0x000fe200078e00ff */
[----:B0-----:R-:W-:Y:S01]  /*1ab0*/  PRMT R0, R5, 0x7610, R0 ;  /* 0x0000761005007816 */ /* 0x001fe20000000000 */
[----:B-1----:R-:W-:Y:S06]  /*1ac0*/  BRA `(.L_x_7) ;  /* 0x0000000000187947 */ /* 0x002fec0003800000 */
.L_x_6:
[----:B------:R-:W-:Y:S02]  /*1ad0*/  SHF.R.S32.HI R24, RZ, 0x1f, R21 ;  /* 0x0000001fff187819 */ /* 0x000fe40000011415 */
[----:B------:R-:W-:Y:S02]  /*1ae0*/  IADD3 R2, P0, PT, R21, UR12, RZ ;  /* 0x0000000c15027c10 */ /* 0x000fe4000ff1e0ff */
[----:B------:R-:W-:Y:S02]  /*1af0*/  PRMT R22, RZ, 0x7610, R22 ;  /* 0x00007610ff167816 */ /* 0x000fe40000000016 */
[----:B------:R-:W-:Y:S02]  /*1b00*/  IADD3.X R3, PT, PT, R24, UR13, RZ, P0, !PT ;  /* 0x0000000d18037c10 */ /* 0x000fe400087fe4ff */
[----:B------:R-:W-:-:S03]  /*1b10*/  PRMT R0, RZ, 0x7610, R0 ;  /* 0x00007610ff007816 */ /* 0x000fc60000000000 */
[----:B------:R0:W-:Y:S04]  /*1b20*/  STG.E.U8 desc[UR8][R2.64], RZ ;  /* 0x000000ff02007986 */ /* 0x0001e8000c101108 */
.L_x_7:
[----:B------:R-:W-:Y:S05]  /*1b30*/  BSYNC.RECONVERGENT B1 ;  /* 0x0000000000017941 */ /* 0x000fea0003800200 */
.L_x_5:
[C---:B0-----:R-:W-:Y:S02]  /*1b40*/  IADD3 R2, P0, PT, R21.reuse, UR20, RZ ;  /* 0x0000001415027c10 */ /* 0x041fe4000ff1e0ff */
[C---:B------:R-:W-:Y:S02]  /*1b50*/  IADD3 R4, P1, PT, R21.reuse, UR22, RZ ;  /* 0x0000001615047c10 */ /* 0x040fe4000ff3e0ff */
[C---:B------:R-:W-:Y:S02]  /*1b60*/  IADD3.X R3, PT, PT, R24.reuse, UR21, RZ, P0, !PT ;  /* 0x0000001518037c10 */ /* 0x040fe400087fe4ff */
[----:B------:R-:W-:Y:S02]  /*1b70*/  IADD3.X R5, PT, PT, R24, UR23, RZ, P1, !PT ;  /* 0x0000001718057c10 */ /* 0x000fe40008ffe4ff */
[----:B------:R-:W-:Y:S01]  /*1b80*/  IADD3 R21, PT, PT, R21, 0x8000, RZ ;  /* 0x0000800015157810 */ /* 0x000fe20007ffe0ff */
[----:B------:R1:W-:Y:S03]  /*1b90*/  STG.E.U8 desc[UR8][R2.64], R0 ;  /* 0x0000000002007986 */ /* 0x0003e6000c101108 */
[----:B------:R-:W-:Y:S01]  /*1ba0*/  ISETP.GE.AND P0, PT, R21, UR25, PT ;  /* 0x0000001915007c0c */ /* 0x000fe2000bf06270 */
[----:B------:R1:W-:-:S12]  /*1bb0*/  STG.E.U8 desc[UR8][R4.64], R22 ;  /* 0x0000001604007986 */ /* 0x0003d8000c101108 */
[----:B-1----:R-:W-:Y:S05]  /*1bc0*/  @!P0 BRA `(.L_x_8) ;  /* 0xffffffec00f48947 */ /* 0x002fea000383ffff */
[----:B------:R-:W-:Y:S05]  /*1bd0*/  BSYNC.RECONVERGENT B0 ;  /* 0x0000000000007941 */ /* 0x000fea0003800200 */
.L_x_0:
[----:B------:R-:W-:Y:S05]  /*1be0*/  EXIT ;  /* 0x000000000000794d */ /* 0x000fea0003800000 */
        .weak           $__internal_0_$__cuda_sm3x_div_rn_noftz_f32_slowpath
        .type           $__internal_0_$__cuda_sm3x_div_rn_noftz_f32_slowpath,@function
        .size           $__internal_0_$__cuda_sm3x_div_rn_noftz_f32_slowpath,(.L_x_21 - $__internal_0_$__cuda_sm3x_div_rn_noftz_f32_slowpath)
$__internal_0_$__cuda_sm3x_div_rn_noftz_f32_slowpath:
[----:B------:R-:W-:Y:S01]  /*1bf0*/  SHF.R.U32.HI R22, RZ, 0x17, R3 ;  /* 0x00000017ff167819 */ /* 0x000fe20000011603 */
[----:B------:R-:W-:Y:S01]  /*1c00*/  BSSY.RECONVERGENT B2, `(.L_x_9) ;  /* 0x0000062000027945 */ /* 0x000fe20003800200 */
[----:B------:R-:W-:Y:S02]  /*1c10*/  SHF.R.U32.HI R5, RZ, 0x17, R0 ;  /* 0x00000017ff057819 */ /* 0x000fe40000011600 */
[----:B------:R-:W-:Y:S02]  /*1c20*/  LOP3.LUT R22, R22, 0xff, RZ, 0xc0, !PT ;  /* 0x000000ff16167812 */ /* 0x000fe400078ec0ff */
[----:B------:R-:W-:-:S03]  /*1c30*/  LOP3.LUT R23, R5, 0xff, RZ, 0xc0, !PT ;  /* 0x000000ff05177812 */ /* 0x000fc600078ec0ff */
[----:B------:R-:W-:Y:S01]  /*1c40*/  VIADD R25, R22, 0xffffffff ;  /* 0xffffffff16197836 */ /* 0x000fe20000000000 */
[----:B------:R-:W-:-:S04]  /*1c50*/  IADD3 R24, PT, PT, R23, -0x1, RZ ;  /* 0xffffffff17187810 */ /* 0x000fc80007ffe0ff */
[----:B------:R-:W-:-:S04]  /*1c60*/  ISETP.GT.U32.AND P0, PT, R25, 0xfd, PT ;  /* 0x000000fd1900780c */ /* 0x000fc80003f04070 */
[----:B------:R-:W-:-:S13]  /*1c70*/  ISETP.GT.U32.OR P0, PT, R24, 0xfd, P0 ;  /* 0x000000fd1800780c */ /* 0x000fda0000704470 */
[----:B------:R-:W-:Y:S01]  /*1c80*/  @!P0 IMAD.MOV.U32 R5, RZ, RZ, RZ ;  /* 0x000000ffff058224 */ /* 0x000fe200078e00ff */
[----:B------:R-:W-:Y:S06]  /*1c90*/  @!P0 BRA `(.L_x_10) ;  /* 0x00000000005c8947 */ /* 0x000fec0003800000 */
[----:B------:R-:W-:Y:S02]  /*1ca0*/  FSETP.GTU.FTZ.AND P0, PT, |R0|, +INF , PT ;  /* 0x7f8000000000780b */ /* 0x000fe40003f1c200 */
[----:B------:R-:W-:-:S04]  /*1cb0*/  FSETP.GTU.FTZ.AND P1, PT, |R3|, +INF , PT ;  /* 0x7f8000000300780b */ /* 0x000fc80003f3c200 */
[----:B------:R-:W-:-:S13]  /*1cc0*/  PLOP3.LUT P0, PT, P0, P1, PT, 0xf8, 0x8f ;  /* 0x00000000008f781c */ /* 0x000fda0000703f70 */
[----:B------:R-:W-:Y:S05]  /*1cd0*/  @P0 BRA `(.L_x_11) ;  /* 0x00000004004c0947 */ /* 0x000fea0003800000 */
[----:B------:R-:W-:-:S13]  /*1ce0*/  LOP3.LUT P0, RZ, R3, 0x7fffffff, R0, 0xc8, !PT ;  /* 0x7fffffff03ff7812 */ /* 0x000fda000780c800 */
[----:B------:R-:W-:Y:S05]  /*1cf0*/  @!P0 BRA `(.L_x_12) ;  /* 0x00000004003c8947 */ /* 0x000fea0003800000 */
[C---:B------:R-:W-:Y:S02]  /*1d00*/  FSETP.NEU.FTZ.AND P2, PT, |R0|.reuse, +INF , PT ;  /* 0x7f8000000000780b */ /* 0x040fe40003f5d200 */
[----:B------:R-:W-:Y:S02]  /*1d10*/  FSETP.NEU.FTZ.AND P1, PT, |R3|, +INF , PT ;  /* 0x7f8000000300780b */ /* 0x000fe40003f3d200 */
[----:B------:R-:W-:-:S11]  /*1d20*/  FSETP.NEU.FTZ.AND P0, PT, |R0|, +INF , PT ;  /* 0x7f8000000000780b */ /* 0x000fd60003f1d200 */
[----:B------:R-:W-:Y:S05]  /*1d30*/  @!P1 BRA !P2, `(.L_x_12) ;  /* 0x00000004002c9947 */ /* 0x000fea0005000000 */
[----:B------:R-:W-:-:S04]  /*1d40*/  LOP3.LUT P2, RZ, R0, 0x7fffffff, RZ, 0xc0, !PT ;  /* 0x7fffffff00ff7812 */ /* 0x000fc8000784c0ff */
[----:B------:R-:W-:-:S13]  /*1d50*/  PLOP3.LUT P1, PT, P1, P2, PT, 0x2f, 0xf2 ;  /* 0x0000000000f2781c */ /* 0x000fda0000f24577 */
[----:B------:R-:W-:Y:S05]  /*1d60*/  @P1 BRA `(.L_x_13) ;  /* 0x0000000400181947 */ /* 0x000fea0003800000 */
[----:B------:R-:W-:-:S04]  /*1d70*/  LOP3.LUT P1, RZ, R3, 0x7fffffff, RZ, 0xc0, !PT ;  /* 0x7fffffff03ff7812 */ /* 0x000fc8000782c0ff */
[----:B------:R-:W-:-:S13]  /*1d80*/  PLOP3.LUT P0, PT, P0, P1, PT, 0x2f, 0xf2 ;  /* 0x0000000000f2781c */ /* 0x000fda0000702577 */
[----:B------:R-:W-:Y:S05]  /*1d90*/  @P0 BRA `(.L_x_14) ;  /* 0x0000000400000947 */ /* 0x000fea0003800000 */
[----:B------:R-:W-:Y:S02]  /*1da0*/  ISETP.GE.AND P0, PT, R24, RZ, PT ;  /* 0x000000ff1800720c */ /* 0x000fe40003f06270 */
[----:B------:R-:W-:-:S11]  /*1db0*/  ISETP.GE.AND P1, PT, R25, RZ, PT ;  /* 0x000000ff1900720c */ /* 0x000fd60003f26270 */
[----:B------:R-:W-:Y:S01]  /*1dc0*/  @P0 MOV R5, RZ ;  /* 0x000000ff00050202 */ /* 0x000fe20000000f00 */
[----:B------:R-:W-:Y:S02]  /*1dd0*/  @!P0 IMAD.MOV.U32 R5, RZ, RZ, -0x40 ;  /* 0xffffffc0ff058424 */ /* 0x000fe400078e00ff */
[----:B------:R-:W-:Y:S01]  /*1de0*/  @!P0 FFMA R0, R0, 1.84467440737095516160e+19, RZ ;  /* 0x5f80000000008823 */ /* 0x000fe200000000ff */
[----:B------:R-:W-:Y:S02]  /*1df0*/  @!P1 FFMA R3, R3, 1.84467440737095516160e+19, RZ ;  /* 0x5f80000003039823 */ /* 0x000fe400000000ff */
[----:B------:R-:W-:-:S07]  /*1e00*/  @!P1 IADD3 R5, PT, PT, R5, 0x40, RZ ;  /* 0x0000004005059810 */ /* 0x000fce0007ffe0ff */
.L_x_10:
[----:B------:R-:W-:Y:S01]  /*1e10*/  LEA R24, R22, 0xc0800000, 0x17 ;  /* 0xc080000016187811 */ /* 0x000fe200078eb8ff */
[----:B------:R-:W-:Y:S01]  /*1e20*/  BSSY.RECONVERGENT B3, `(.L_x_15) ;  /* 0x0000036000037945 */ /* 0x000fe20003800200 */
[----:B------:R-:W-:-:S03]  /*1e30*/  IADD3 R23, PT, PT, R23, -0x7f, RZ ;  /* 0xffffff8117177810 */ /* 0x000fc60007ffe0ff */
[----:B------:R-:W-:Y:S02]  /*1e40*/  IMAD.IADD R24, R3, 0x1, -R24 ;  /* 0x0000000103187824 */ /* 0x000fe400078e0a18 */
[C---:B------:R-:W-:Y:S02]  /*1e50*/  IMAD R0, R23.reuse, -0x800000, R0 ;  /* 0xff80000017007824 */ /* 0x040fe400078e0200 */
[----:B------:R0:W1:Y:S01]  /*1e60*/  MUFU.RCP R3, R24 ;  /* 0x0000001800037308 */ /* 0x0000620000001000 */
[----:B------:R-:W-:Y:S01]  /*1e70*/  FADD.FTZ R25, -R24, -RZ ;  /* 0x800000ff18197221 */ /* 0x000fe20000010100 */
[----:B0-----:R-:W-:-:S05]  /*1e80*/  IADD3 R24, PT, PT, R23, 0x7f, -R22 ;  /* 0x0000007f17187810 */ /* 0x001fca0007ffe816 */
[----:B------:R-:W-:Y:S02]  /*1e90*/  IMAD.IADD R5, R24, 0x1, R5 ;  /* 0x0000000118057824 */ /* 0x000fe400078e0205 */
[----:B-1----:R-:W-:-:S04]  /*1ea0*/  FFMA R26, R3, R25, 1 ;  /* 0x3f800000031a7423 */ /* 0x002fc80000000019 */
[----:B------:R-:W-:-:S04]  /*1eb0*/  FFMA R3, R3, R26, R3 ;  /* 0x0000001a03037223 */ /* 0x000fc80000000003 */
[----:B------:R-:W-:-:S04]  /*1ec0*/  FFMA R26, R0, R3, RZ ;  /* 0x00000003001a7223 */ /* 0x000fc800000000ff */
[----:B------:R-:W-:-:S04]  /*1ed0*/  FFMA R27, R25, R26, R0 ;  /* 0x0000001a191b7223 */ /* 0x000fc80000000000 */
[----:B------:R-:W-:-:S04]  /*1ee0*/  FFMA R26, R3, R27, R26 ;  /* 0x0000001b031a7223 */ /* 0x000fc8000000001a */
[----:B------:R-:W-:-:S04]  /*1ef0*/  FFMA R25, R25, R26, R0 ;  /* 0x0000001a19197223 */ /* 0x000fc80000000000 */
[----:B------:R-:W-:-:S05]  /*1f00*/  FFMA R0, R3, R25, R26 ;  /* 0x0000001903007223 */ /* 0x000fca000000001a */
[----:B------:R-:W-:-:S04]  /*1f10*/  SHF.R.U32.HI R22, RZ, 0x17, R0 ;  /* 0x00000017ff167819 */ /* 0x000fc80000011600 */
[----:B------:R-:W-:-:S04]  /*1f20*/  LOP3.LUT R22, R22, 0xff, RZ, 0xc0, !PT ;  /* 0x000000ff16167812 */ /* 0x000fc800078ec0ff */
[----:B------:R-:W-:-:S05]  /*1f30*/  IADD3 R27, PT, PT, R22, R5, RZ ;  /* 0x00000005161b7210 */ /* 0x000fca0007ffe0ff */
[----:B------:R-:W-:-:S05]  /*1f40*/  VIADD R22, R27, 0xffffffff ;  /* 0xffffffff1b167836 */ /* 0x000fca0000000000 */
[----:B------:R-:W-:-:S13]  /*1f50*/  ISETP.GE.U32.AND P0, PT, R22, 0xfe, PT ;  /* 0x000000fe1600780c */ /* 0x000fda0003f06070 */
[----:B------:R-:W-:Y:S05]  /*1f60*/  @!P0 BRA `(.L_x_16) ;  /* 0x0000000000808947 */ /* 0x000fea0003800000 */
[----:B------:R-:W-:-:S13]  /*1f70*/  ISETP.GT.AND P0, PT, R27, 0xfe, PT ;  /* 0x000000fe1b00780c */ /* 0x000fda0003f04270 */
[----:B------:R-:W-:Y:S05]  /*1f80*/  @P0 BRA `(.L_x_17) ;  /* 0x00000000006c0947 */ /* 0x000fea0003800000 */
[----:B------:R-:W-:-:S13]  /*1f90*/  ISETP.GE.AND P0, PT, R27, 0x1, PT ;  /* 0x000000011b00780c */ /* 0x000fda0003f06270 */
[----:B------:R-:W-:Y:S05]  /*1fa0*/  @P0 BRA `(.L_x_18) ;  /* 0x0000000000740947 */ /* 0x000fea0003800000 */
[----:B------:R-:W-:Y:S02]  /*1fb0*/  ISETP.GE.AND P0, PT, R27, -0x18, PT ;  /* 0xffffffe81b00780c */ /* 0x000fe40003f06270 */
[----:B------:R-:W-:-:S11]  /*1fc0*/  LOP3.LUT R0, R0, 0x80000000, RZ, 0xc0, !PT ;  /* 0x8000000000007812 */ /* 0x000fd600078ec0ff */
[----:B------:R-:W-:Y:S05]  /*1fd0*/  @!P0 BRA `(.L_x_18) ;  /* 0x0000000000688947 */ /* 0x000fea0003800000 */
[-CC-:B------:R-:W-:Y:S01]  /*1fe0*/  FFMA.RZ R5, R3, R25.reuse, R26.reuse ;  /* 0x0000001903057223 */ /* 0x180fe2000000c01a */
[----:B------:R-:W-:Y:S01]  /*1ff0*/  IADD3 R24, PT, PT, R27, 0x20, RZ ;  /* 0x000000201b187810 */ /* 0x000fe20007ffe0ff */
[-CC-:B------:R-:W-:Y:S01]  /*2000*/  FFMA.RM R22, R3, R25.reuse, R26.reuse ;  /* 0x0000001903167223 */ /* 0x180fe2000000401a */
[----:B------:R-:W-:Y:S02]  /*2010*/  ISETP.NE.AND P2, PT, R27, RZ, PT ;  /* 0x000000ff1b00720c */ /* 0x000fe40003f45270 */
[----:B------:R-:W-:Y:S01]  /*2020*/  LOP3.LUT R23, R5, 0x7fffff, RZ, 0xc0, !PT ;  /* 0x007fffff05177812 */ /* 0x000fe200078ec0ff */
[----:B------:R-:W-:Y:S01]  /*2030*/  FFMA.RP R5, R3, R25, R26 ;  /* 0x0000001903057223 */ /* 0x000fe2000000801a */
[----:B------:R-:W-:Y:S01]  /*2040*/  IMAD.MOV R3, RZ, RZ, -R27 ;  /* 0x000000ffff037224 */ /* 0x000fe200078e0a1b */
[----:B------:R-:W-:Y:S02]  /*2050*/  ISETP.NE.AND P1, PT, R27, RZ, PT ;  /* 0x000000ff1b00720c */ /* 0x000fe40003f25270 */
[----:B------:R-:W-:-:S02]  /*2060*/  LOP3.LUT R23, R23, 0x800000, RZ, 0xfc, !PT ;  /* 0x0080000017177812 */ /* 0x000fc400078efcff */
[----:B------:R-:W-:Y:S02]  /*2070*/  FSETP.NEU.FTZ.AND P0, PT, R5, R22, PT ;  /* 0x000000160500720b */ /* 0x000fe40003f1d000 */
[----:B------:R-:W-:Y:S02]  /*2080*/  SHF.L.U32 R24, R23, R24, RZ ;  /* 0x0000001817187219 */ /* 0x000fe400000006ff */
[----:B------:R-:W-:Y:S02]  /*2090*/  SEL R22, R3, RZ, P2 ;  /* 0x000000ff03167207 */ /* 0x000fe40001000000 */
[----:B------:R-:W-:Y:S02]  /*20a0*/  ISETP.NE.AND P1, PT, R24, RZ, P1 ;  /* 0x000000ff1800720c */ /* 0x000fe40000f25270 */
[----:B------:R-:W-:Y:S02]  /*20b0*/  SHF.R.U32.HI R22, RZ, R22, R23 ;  /* 0x00000016ff167219 */ /* 0x000fe40000011617 */
[----:B------:R-:W-:-:S02]  /*20c0*/  PLOP3.LUT P0, PT, P0, P1, PT, 0xf8, 0x8f ;  /* 0x00000000008f781c */ /* 0x000fc40000703f70 */
[----:B------:R-:W-:Y:S02]  /*20d0*/  SHF.R.U32.HI R24, RZ, 0x1, R22 ;  /* 0x00000001ff187819 */ /* 0x000fe40000011616 */
[----:B------:R-:W-:-:S04]  /*20e0*/  SEL R3, RZ, 0x1, !P0 ;  /* 0x00000001ff037807 */ /* 0x000fc80004000000 */
[----:B------:R-:W-:-:S04]  /*20f0*/  LOP3.LUT R3, R3, 0x1, R24, 0xf8, !PT ;  /* 0x0000000103037812 */ /* 0x000fc800078ef818 */
[----:B------:R-:W-:-:S04]  /*2100*/  LOP3.LUT R3, R3, R22, RZ, 0xc0, !PT ;  /* 0x0000001603037212 */ /* 0x000fc800078ec0ff */
[----:B------:R-:W-:-:S04]  /*2110*/  IADD3 R3, PT, PT, R24, R3, RZ ;  /* 0x0000000318037210 */ /* 0x000fc80007ffe0ff */
[----:B------:R-:W-:Y:S01]  /*2120*/  LOP3.LUT R0, R3, R0, RZ, 0xfc, !PT ;  /* 0x0000000003007212 */ /* 0x000fe200078efcff */
[----:B------:R-:W-:Y:S06]  /*2130*/  BRA `(.L_x_18) ;  /* 0x0000000000107947 */ /* 0x000fec0003800000 */
.L_x_17:
[----:B------:R-:W-:-:S04]  /*2140*/  LOP3.LUT R0, R0, 0x80000000, RZ, 0xc0, !PT ;  /* 0x8000000000007812 */ /* 0x000fc800078ec0ff */
[----:B------:R-:W-:Y:S01]  /*2150*/  LOP3.LUT R0, R0, 0x7f800000, RZ, 0xfc, !PT ;  /* 0x7f80000000007812 */ /* 0x000fe200078efcff */
[----:B------:R-:W-:Y:S06]  /*2160*/  BRA `(.L_x_18) ;  /* 0x0000000000047947 */ /* 0x000fec0003800000 */
.L_x_16:
[----:B------:R-:W-:-:S07]  /*2170*/  IMAD R0, R5, 0x800000, R0 ;  /* 0x0080000005007824 */ /* 0x000fce00078e0200 */
.L_x_18:
[----:B------:R-:W-:Y:S05]  /*2180*/  BSYNC.RECONVERGENT B3 ;  /* 0x0000000000037941 */ /* 0x000fea0003800200 */
.L_x_15:
[----:B------:R-:W-:Y:S05]  /*2190*/  BRA `(.L_x_19) ;  /* 0x0000000000207947 */ /* 0x000fea0003800000 */
.L_x_14:
[----:B------:R-:W-:-:S04]  /*21a0*/  LOP3.LUT R0, R3, 0x80000000, R0, 0x48, !PT ;  /* 0x8000000003007812 */ /* 0x000fc800078e4800 */
[----:B------:R-:W-:Y:S01]  /*21b0*/  LOP3.LUT R0, R0, 0x7f800000, RZ, 0xfc, !PT ;  /* 0x7f80000000007812 */ /* 0x000fe200078efcff */
[----:B------:R-:W-:Y:S06]  /*21c0*/  BRA `(.L_x_19) ;  /* 0x0000000000147947 */ /* 0x000fec0003800000 */
.L_x_13:
[----:B------:R-:W-:Y:S01]  /*21d0*/  LOP3.LUT R0, R3, 0x80000000, R0, 0x48, !PT ;  /* 0x8000000003007812 */ /* 0x000fe200078e4800 */
[----:B------:R-:W-:Y:S06]  /*21e0*/  BRA `(.L_x_19) ;  /* 0x00000000000c7947 */ /* 0x000fec0003800000 */
.L_x_12:
[----:B------:R-:W0:Y:S01]  /*21f0*/  MUFU.RSQ R0, -QNAN ;  /* 0xffc0000000007908 */ /* 0x000e220000001400 */
[----:B------:R-:W-:Y:S05]  /*2200*/  BRA `(.L_x_19) ;  /* 0x0000000000047947 */ /* 0x000fea0003800000 */
.L_x_11:
[----:B------:R-:W-:-:S07]  /*2210*/  FADD.FTZ R0, R0, R3 ;  /* 0x0000000300007221 */ /* 0x000fce0000010000 */
.L_x_19:
[----:B------:R-:W-:Y:S05]  /*2220*/  BSYNC.RECONVERGENT B2 ;  /* 0x0000000000027941 */ /* 0x000fea0003800200 */
.L_x_9:
[----:B------:R-:W-:-:S04]  /*2230*/  HFMA2 R3, -RZ, RZ, 0, 0 ;  /* 0x00000000ff037431 */ /* 0x000fc800000001ff */
[----:B0-----:R-:W-:Y:S05]  /*2240*/  RET.REL.NODEC R2 `(_Z3spmPKfiPKhS2_4int3S3_PhS4_Pb) ;  /* 0xffffffdc026c7950 */ /* 0x001fea0003c3ffff */
.L_x_20:
[----:B------:R-:W-:-:S00]  /*2250*/  BRA `(.L_x_20) ;  /* 0xfffffffc00fc7947 */ /* 0x000fc0000383ffff */
[----:B------:R-:W-:-:S00]  /*2260*/  NOP ;  /* 0x0000000000007918 */ /* 0x000fc00000000000 */
        /* <DEDUP_REMOVED lines=9> */
.L_x_21:


//--------------------- .nv.shared.reserved.0     --------------------------
	.section	.nv.shared.reserved.0,"aw",@nobits
	.weak		__nv_reservedSMEM_offset_0_alias
	.size		__nv_reservedSMEM_offset_0_alias, 0, 64
	.other		__nv_reservedSMEM_offset_0_alias,@"STO_CUDA_RESERVED_SHARED STV_DEFAULT"
__nv_reservedSMEM_offset_0_alias:
	.zero		0
	.zero		64


//--------------------- .nv.constant0._Z3spmPKfiPKhS2_4int3S3_PhS4_Pb --------------------------
	.section	.nv.constant0._Z3spmPKfiPKhS2_4int3S3_PhS4_Pb,"a",@progbits
	.sectionflags	@""
	.align	4
.nv.constant0._Z3spmPKfiPKhS2_4int3S3_PhS4_Pb:
	.zero		976


//--------------------- SYMBOLS --------------------------

	.type		.nv.reservedSmem.offset0,@object
	.size		.nv.reservedSmem.offset0,0x4
